//
// Generated by NVIDIA NVVM Compiler
//
// Compiler Build ID: CL-36424714
// Cuda compilation tools, release 13.0, V13.0.88
// Based on NVVM 20.0.0
//

.version 9.0
.target sm_100
.address_size 64

	// .globl	_Z13_gpu_problem2PhS_jjji
// _ZZ13_gpu_problem2PhS_jjjiE1k has been demoted

.visible .entry _Z13_gpu_problem2PhS_jjji(
	.param .u64 .ptr .align 1 _Z13_gpu_problem2PhS_jjji_param_0,
	.param .u64 .ptr .align 1 _Z13_gpu_problem2PhS_jjji_param_1,
	.param .u32 _Z13_gpu_problem2PhS_jjji_param_2,
	.param .u32 _Z13_gpu_problem2PhS_jjji_param_3,
	.param .u32 _Z13_gpu_problem2PhS_jjji_param_4,
	.param .u32 _Z13_gpu_problem2PhS_jjji_param_5
)
{
	.reg .pred 	%p<112>;
	.reg .b16 	%rs<43>;
	.reg .b32 	%r<240>;
	.reg .b64 	%rd<39>;
	// demoted variable
	.shared .align 4 .u32 _ZZ13_gpu_problem2PhS_jjjiE1k;
	ld.param.u64 	%rd4, [_Z13_gpu_problem2PhS_jjji_param_0];
	ld.param.u64 	%rd5, [_Z13_gpu_problem2PhS_jjji_param_1];
	ld.param.u32 	%r92, [_Z13_gpu_problem2PhS_jjji_param_2];
	ld.param.u32 	%r93, [_Z13_gpu_problem2PhS_jjji_param_3];
	ld.param.u32 	%r94, [_Z13_gpu_problem2PhS_jjji_param_5];
	cvta.to.global.u64 	%rd1, %rd4;
	cvta.to.global.u64 	%rd2, %rd5;
	mul.lo.s32 	%r1, %r93, %r92;
	setp.eq.s32 	%p1, %r94, 0;
	@%p1 bra 	$L__BB0_95;
	and.b32  	%r2, %r1, 1;
	and.b32  	%r3, %r1, -2;
	mov.b32 	%r202, 0;
$L__BB0_2:
	mov.b32 	%r96, 0;
	st.shared.u32 	[_ZZ13_gpu_problem2PhS_jjjiE1k], %r96;
	bar.sync 	0;
	ld.shared.u32 	%r212, [_ZZ13_gpu_problem2PhS_jjjiE1k];
	add.s32 	%r6, %r212, 1;
	st.shared.u32 	[_ZZ13_gpu_problem2PhS_jjjiE1k], %r6;
	setp.ge.u32 	%p2, %r212, %r1;
	@%p2 bra 	$L__BB0_48;
	max.u32 	%r7, %r6, %r1;
	sub.s32 	%r98, %r7, %r212;
	and.b32  	%r99, %r98, 1;
	setp.eq.b32 	%p3, %r99, 1;
	not.pred 	%p4, %p3;
	mov.u32 	%r221, %r6;
	@%p4 bra 	$L__BB0_18;
	div.u32 	%r9, %r212, %r93;
	mul.lo.s32 	%r101, %r9, %r93;
	sub.s32 	%r8, %r212, %r101;
	setp.lt.s32 	%p5, %r8, 1;
	mov.b32 	%r204, 0;
	@%p5 bra 	$L__BB0_6;
	ld.global.u8 	%rs1, [%rd1];
	setp.gt.u16 	%p6, %rs1, 64;
	selp.u32 	%r102, 1, 0, %p6;
	setp.gt.s32 	%p7, %r9, 0;
	selp.b32 	%r103, 2, 0, %p6;
	selp.b32 	%r104, %r103, %r102, %p7;
	setp.gt.s32 	%p8, %r9, %r92;
	selp.b32 	%r105, 0, %r102, %p8;
	add.s32 	%r204, %r104, %r105;
$L__BB0_6:
	add.s32 	%r106, %r8, 1;
	setp.ge.s32 	%p9, %r106, %r93;
	@%p9 bra 	$L__BB0_8;
	ld.global.u8 	%rs2, [%rd1];
	setp.gt.u16 	%p10, %rs2, 64;
	selp.u32 	%r107, 1, 0, %p10;
	add.s32 	%r108, %r204, %r107;
	setp.gt.s32 	%p11, %r9, 0;
	selp.b32 	%r109, %r107, 0, %p11;
	add.s32 	%r110, %r108, %r109;
	add.s32 	%r111, %r9, 1;
	setp.lt.s32 	%p12, %r111, %r92;
	selp.b32 	%r112, %r107, 0, %p12;
	add.s32 	%r204, %r110, %r112;
$L__BB0_8:
	setp.lt.s32 	%p13, %r9, 1;
	@%p13 bra 	$L__BB0_10;
	ld.global.u8 	%rs3, [%rd1];
	setp.gt.u16 	%p14, %rs3, 64;
	selp.u32 	%r113, 1, 0, %p14;
	add.s32 	%r204, %r204, %r113;
$L__BB0_10:
	add.s32 	%r114, %r9, 1;
	setp.ge.s32 	%p15, %r114, %r92;
	@%p15 bra 	$L__BB0_12;
	ld.global.u8 	%rs4, [%rd1];
	setp.gt.u16 	%p16, %rs4, 64;
	selp.u32 	%r115, 1, 0, %p16;
	add.s32 	%r204, %r204, %r115;
$L__BB0_12:
	setp.eq.s32 	%p17, %r204, 3;
	@%p17 bra 	$L__BB0_15;
	setp.ne.s32 	%p18, %r204, 2;
	@%p18 bra 	$L__BB0_16;
	cvt.u64.u32 	%rd6, %r212;
	add.s64 	%rd7, %rd1, %rd6;
	ld.global.u8 	%rs5, [%rd7];
	add.s64 	%rd8, %rd2, %rd6;
	st.global.u8 	[%rd8], %rs5;
	bra.uni 	$L__BB0_17;
$L__BB0_15:
	cvt.u64.u32 	%rd9, %r212;
	add.s64 	%rd10, %rd2, %rd9;
	mov.b16 	%rs6, 255;
	st.global.u8 	[%rd10], %rs6;
	bra.uni 	$L__BB0_17;
$L__BB0_16:
	cvt.u64.u32 	%rd11, %r212;
	add.s64 	%rd12, %rd2, %rd11;
	mov.b16 	%rs7, 0;
	st.global.u8 	[%rd12], %rs7;
$L__BB0_17:
	add.s32 	%r221, %r212, 2;
	mov.u32 	%r212, %r6;
$L__BB0_18:
	setp.ge.u32 	%p19, %r6, %r1;
	@%p19 bra 	$L__BB0_47;
	sub.s32 	%r211, %r221, %r7;
	add.s32 	%r210, %r221, 1;
	add.s32 	%r221, %r7, 1;
$L__BB0_20:
	mov.u32 	%r27, %r212;
	mov.u32 	%r212, %r210;
	add.s32 	%r28, %r212, -1;
	div.u32 	%r30, %r27, %r93;
	mul.lo.s32 	%r117, %r30, %r93;
	sub.s32 	%r29, %r27, %r117;
	setp.lt.s32 	%p20, %r29, 1;
	mov.b32 	%r214, 0;
	@%p20 bra 	$L__BB0_22;
	ld.global.u8 	%rs8, [%rd1];
	setp.gt.u16 	%p21, %rs8, 64;
	selp.u32 	%r118, 1, 0, %p21;
	setp.gt.s32 	%p23, %r30, 0;
	and.pred  	%p24, %p23, %p21;
	selp.u32 	%r119, 1, 0, %p24;
	add.s32 	%r120, %r118, %r119;
	setp.gt.s32 	%p25, %r30, %r92;
	selp.b32 	%r121, 0, %r118, %p25;
	add.s32 	%r214, %r120, %r121;
$L__BB0_22:
	add.s32 	%r122, %r29, 1;
	setp.ge.s32 	%p26, %r122, %r93;
	@%p26 bra 	$L__BB0_24;
	ld.global.u8 	%rs9, [%rd1];
	setp.gt.u16 	%p27, %rs9, 64;
	selp.u32 	%r123, 1, 0, %p27;
	add.s32 	%r124, %r214, %r123;
	setp.gt.s32 	%p29, %r30, 0;
	and.pred  	%p30, %p29, %p27;
	selp.u32 	%r125, 1, 0, %p30;
	add.s32 	%r126, %r124, %r125;
	add.s32 	%r127, %r30, 1;
	setp.lt.s32 	%p31, %r127, %r92;
	selp.b32 	%r128, %r123, 0, %p31;
	add.s32 	%r214, %r126, %r128;
$L__BB0_24:
	setp.lt.s32 	%p32, %r30, 1;
	@%p32 bra 	$L__BB0_26;
	ld.global.u8 	%rs10, [%rd1];
	setp.gt.u16 	%p33, %rs10, 64;
	selp.u32 	%r129, 1, 0, %p33;
	add.s32 	%r214, %r214, %r129;
$L__BB0_26:
	add.s32 	%r130, %r30, 1;
	setp.ge.s32 	%p34, %r130, %r92;
	@%p34 bra 	$L__BB0_28;
	ld.global.u8 	%rs11, [%rd1];
	setp.gt.u16 	%p35, %rs11, 64;
	selp.u32 	%r131, 1, 0, %p35;
	add.s32 	%r214, %r214, %r131;
$L__BB0_28:
	setp.eq.s32 	%p36, %r214, 2;
	@%p36 bra 	$L__BB0_32;
	setp.ne.s32 	%p37, %r214, 3;
	@%p37 bra 	$L__BB0_31;
	cvt.u64.u32 	%rd16, %r27;
	add.s64 	%rd17, %rd2, %rd16;
	mov.b16 	%rs13, 255;
	st.global.u8 	[%rd17], %rs13;
	bra.uni 	$L__BB0_33;
$L__BB0_31:
	cvt.u64.u32 	%rd18, %r27;
	add.s64 	%rd19, %rd2, %rd18;
	mov.b16 	%rs14, 0;
	st.global.u8 	[%rd19], %rs14;
	bra.uni 	$L__BB0_33;
$L__BB0_32:
	cvt.u64.u32 	%rd13, %r27;
	add.s64 	%rd14, %rd1, %rd13;
	ld.global.u8 	%rs12, [%rd14];
	add.s64 	%rd15, %rd2, %rd13;
	st.global.u8 	[%rd15], %rs12;
$L__BB0_33:
	div.u32 	%r40, %r28, %r93;
	mul.lo.s32 	%r133, %r40, %r93;
	sub.s32 	%r39, %r28, %r133;
	setp.lt.s32 	%p38, %r39, 1;
	mov.b32 	%r218, 0;
	@%p38 bra 	$L__BB0_35;
	ld.global.u8 	%rs15, [%rd1];
	setp.gt.u16 	%p39, %rs15, 64;
	selp.u32 	%r134, 1, 0, %p39;
	setp.gt.s32 	%p41, %r40, 0;
	and.pred  	%p42, %p41, %p39;
	selp.u32 	%r135, 1, 0, %p42;
	add.s32 	%r136, %r134, %r135;
	setp.gt.s32 	%p43, %r40, %r92;
	selp.b32 	%r137, 0, %r134, %p43;
	add.s32 	%r218, %r136, %r137;
$L__BB0_35:
	add.s32 	%r138, %r39, 1;
	setp.ge.s32 	%p44, %r138, %r93;
	@%p44 bra 	$L__BB0_37;
	ld.global.u8 	%rs16, [%rd1];
	setp.gt.u16 	%p45, %rs16, 64;
	selp.u32 	%r139, 1, 0, %p45;
	add.s32 	%r140, %r218, %r139;
	setp.gt.s32 	%p47, %r40, 0;
	and.pred  	%p48, %p47, %p45;
	selp.u32 	%r141, 1, 0, %p48;
	add.s32 	%r142, %r140, %r141;
	add.s32 	%r143, %r40, 1;
	setp.lt.s32 	%p49, %r143, %r92;
	selp.b32 	%r144, %r139, 0, %p49;
	add.s32 	%r218, %r142, %r144;
$L__BB0_37:
	setp.lt.s32 	%p50, %r40, 1;
	@%p50 bra 	$L__BB0_39;
	ld.global.u8 	%rs17, [%rd1];
	setp.gt.u16 	%p51, %rs17, 64;
	selp.u32 	%r145, 1, 0, %p51;
	add.s32 	%r218, %r218, %r145;
$L__BB0_39:
	add.s32 	%r146, %r40, 1;
	setp.ge.s32 	%p52, %r146, %r92;
	@%p52 bra 	$L__BB0_41;
	ld.global.u8 	%rs18, [%rd1];
	setp.gt.u16 	%p53, %rs18, 64;
	selp.u32 	%r147, 1, 0, %p53;
	add.s32 	%r218, %r218, %r147;
$L__BB0_41:
	setp.eq.s32 	%p54, %r218, 3;
	@%p54 bra 	$L__BB0_44;
	setp.ne.s32 	%p55, %r218, 2;
	@%p55 bra 	$L__BB0_45;
	cvt.u64.u32 	%rd20, %r28;
	add.s64 	%rd21, %rd1, %rd20;
	ld.global.u8 	%rs19, [%rd21];
	add.s64 	%rd22, %rd2, %rd20;
	st.global.u8 	[%rd22], %rs19;
	bra.uni 	$L__BB0_46;
$L__BB0_44:
	cvt.u64.u32 	%rd23, %r28;
	add.s64 	%rd24, %rd2, %rd23;
	mov.b16 	%rs20, 255;
	st.global.u8 	[%rd24], %rs20;
	bra.uni 	$L__BB0_46;
$L__BB0_45:
	cvt.u64.u32 	%rd25, %r28;
	add.s64 	%rd26, %rd2, %rd25;
	mov.b16 	%rs21, 0;
	st.global.u8 	[%rd26], %rs21;
$L__BB0_46:
	add.s32 	%r211, %r211, 2;
	add.s32 	%r210, %r212, 2;
	setp.ne.s32 	%p56, %r211, 1;
	@%p56 bra 	$L__BB0_20;
$L__BB0_47:
	st.shared.u32 	[_ZZ13_gpu_problem2PhS_jjjiE1k], %r221;
$L__BB0_48:
	setp.eq.s32 	%p57, %r1, 0;
	bar.sync 	0;
	mov.b32 	%r148, 1;
	st.shared.u32 	[_ZZ13_gpu_problem2PhS_jjjiE1k], %r148;
	@%p57 bra 	$L__BB0_94;
	setp.lt.u32 	%p58, %r1, 2;
	mov.b32 	%r79, 0;
	mov.b32 	%r78, 2;
	@%p58 bra 	$L__BB0_79;
	mov.b32 	%r223, 0;
	mov.b32 	%r239, 1;
$L__BB0_51:
	mov.u32 	%r52, %r239;
	div.u32 	%r55, %r223, %r93;
	mul.lo.s32 	%r155, %r55, %r93;
	sub.s32 	%r54, %r223, %r155;
	setp.lt.s32 	%p59, %r54, 1;
	mov.b32 	%r225, 0;
	@%p59 bra 	$L__BB0_53;
	ld.global.u8 	%rs22, [%rd2];
	setp.gt.u16 	%p60, %rs22, 64;
	selp.u32 	%r156, 1, 0, %p60;
	setp.gt.s32 	%p62, %r55, 0;
	and.pred  	%p63, %p62, %p60;
	selp.u32 	%r157, 1, 0, %p63;
	add.s32 	%r158, %r156, %r157;
	setp.gt.s32 	%p64, %r55, %r92;
	selp.b32 	%r159, 0, %r156, %p64;
	add.s32 	%r225, %r158, %r159;
$L__BB0_53:
	add.s32 	%r160, %r54, 1;
	setp.ge.s32 	%p65, %r160, %r93;
	@%p65 bra 	$L__BB0_55;
	ld.global.u8 	%rs23, [%rd2];
	setp.gt.u16 	%p66, %rs23, 64;
	selp.u32 	%r161, 1, 0, %p66;
	add.s32 	%r162, %r225, %r161;
	setp.gt.s32 	%p68, %r55, 0;
	and.pred  	%p69, %p68, %p66;
	selp.u32 	%r163, 1, 0, %p69;
	add.s32 	%r164, %r162, %r163;
	add.s32 	%r165, %r55, 1;
	setp.lt.s32 	%p70, %r165, %r92;
	selp.b32 	%r166, %r161, 0, %p70;
	add.s32 	%r225, %r164, %r166;
$L__BB0_55:
	setp.lt.s32 	%p71, %r55, 1;
	@%p71 bra 	$L__BB0_57;
	ld.global.u8 	%rs24, [%rd2];
	setp.gt.u16 	%p72, %rs24, 64;
	selp.u32 	%r167, 1, 0, %p72;
	add.s32 	%r225, %r225, %r167;
$L__BB0_57:
	add.s32 	%r168, %r55, 1;
	setp.ge.s32 	%p73, %r168, %r92;
	@%p73 bra 	$L__BB0_59;
	ld.global.u8 	%rs25, [%rd2];
	setp.gt.u16 	%p74, %rs25, 64;
	selp.u32 	%r169, 1, 0, %p74;
	add.s32 	%r225, %r225, %r169;
$L__BB0_59:
	cvt.u64.u32 	%rd27, %r223;
	add.s64 	%rd3, %rd1, %rd27;
	setp.eq.s32 	%p75, %r225, 2;
	@%p75 bra 	$L__BB0_63;
	setp.ne.s32 	%p76, %r225, 3;
	@%p76 bra 	$L__BB0_62;
	mov.b16 	%rs27, 255;
	st.global.u8 	[%rd3], %rs27;
	bra.uni 	$L__BB0_64;
$L__BB0_62:
	mov.b16 	%rs28, 0;
	st.global.u8 	[%rd3], %rs28;
	bra.uni 	$L__BB0_64;
$L__BB0_63:
	add.s64 	%rd29, %rd2, %rd27;
	ld.global.u8 	%rs26, [%rd29];
	st.global.u8 	[%rd3], %rs26;
$L__BB0_64:
	add.s32 	%r223, %r52, 1;
	div.u32 	%r66, %r52, %r93;
	mul.lo.s32 	%r171, %r66, %r93;
	sub.s32 	%r65, %r52, %r171;
	setp.lt.s32 	%p77, %r65, 1;
	mov.b32 	%r229, 0;
	@%p77 bra 	$L__BB0_66;
	ld.global.u8 	%rs29, [%rd2];
	setp.gt.u16 	%p78, %rs29, 64;
	selp.u32 	%r172, 1, 0, %p78;
	setp.gt.s32 	%p80, %r66, 0;
	and.pred  	%p81, %p80, %p78;
	selp.u32 	%r173, 1, 0, %p81;
	add.s32 	%r174, %r172, %r173;
	setp.gt.s32 	%p82, %r66, %r92;
	selp.b32 	%r175, 0, %r172, %p82;
	add.s32 	%r229, %r174, %r175;
$L__BB0_66:
	add.s32 	%r176, %r65, 1;
	setp.ge.s32 	%p83, %r176, %r93;
	@%p83 bra 	$L__BB0_68;
	ld.global.u8 	%rs30, [%rd2];
	setp.gt.u16 	%p84, %rs30, 64;
	selp.u32 	%r177, 1, 0, %p84;
	add.s32 	%r178, %r229, %r177;
	setp.gt.s32 	%p86, %r66, 0;
	and.pred  	%p87, %p86, %p84;
	selp.u32 	%r179, 1, 0, %p87;
	add.s32 	%r180, %r178, %r179;
	add.s32 	%r181, %r66, 1;
	setp.lt.s32 	%p88, %r181, %r92;
	selp.b32 	%r182, %r177, 0, %p88;
	add.s32 	%r229, %r180, %r182;
$L__BB0_68:
	setp.lt.s32 	%p89, %r66, 1;
	@%p89 bra 	$L__BB0_70;
	ld.global.u8 	%rs31, [%rd2];
	setp.gt.u16 	%p90, %rs31, 64;
	selp.u32 	%r183, 1, 0, %p90;
	add.s32 	%r229, %r229, %r183;
$L__BB0_70:
	add.s32 	%r184, %r66, 1;
	setp.ge.s32 	%p91, %r184, %r92;
	@%p91 bra 	$L__BB0_72;
	ld.global.u8 	%rs32, [%rd2];
	setp.gt.u16 	%p92, %rs32, 64;
	selp.u32 	%r185, 1, 0, %p92;
	add.s32 	%r229, %r229, %r185;
$L__BB0_72:
	setp.eq.s32 	%p93, %r229, 3;
	@%p93 bra 	$L__BB0_75;
	setp.ne.s32 	%p94, %r229, 2;
	@%p94 bra 	$L__BB0_76;
	cvt.u64.u32 	%rd30, %r52;
	add.s64 	%rd31, %rd2, %rd30;
	ld.global.u8 	%rs33, [%rd31];
	st.global.u8 	[%rd3+1], %rs33;
	bra.uni 	$L__BB0_77;
$L__BB0_75:
	mov.b16 	%rs34, 255;
	st.global.u8 	[%rd3+1], %rs34;
	bra.uni 	$L__BB0_77;
$L__BB0_76:
	mov.b16 	%rs35, 0;
	st.global.u8 	[%rd3+1], %rs35;
$L__BB0_77:
	add.s32 	%r239, %r52, 2;
	setp.ne.s32 	%p95, %r223, %r3;
	@%p95 bra 	$L__BB0_51;
	add.s32 	%r78, %r52, 3;
	mov.u32 	%r79, %r3;
$L__BB0_79:
	setp.eq.s32 	%p96, %r2, 0;
	@%p96 bra 	$L__BB0_93;
	div.u32 	%r81, %r79, %r93;
	mul.lo.s32 	%r187, %r81, %r93;
	sub.s32 	%r80, %r79, %r187;
	setp.lt.s32 	%p97, %r80, 1;
	mov.b32 	%r236, 0;
	@%p97 bra 	$L__BB0_82;
	ld.global.u8 	%rs36, [%rd2];
	setp.gt.u16 	%p98, %rs36, 64;
	selp.u32 	%r188, 1, 0, %p98;
	setp.gt.s32 	%p99, %r81, 0;
	selp.b32 	%r189, 2, 0, %p98;
	selp.b32 	%r190, %r189, %r188, %p99;
	setp.gt.s32 	%p100, %r81, %r92;
	selp.b32 	%r191, 0, %r188, %p100;
	add.s32 	%r236, %r190, %r191;
$L__BB0_82:
	add.s32 	%r192, %r80, 1;
	setp.ge.s32 	%p101, %r192, %r93;
	@%p101 bra 	$L__BB0_84;
	ld.global.u8 	%rs37, [%rd2];
	setp.gt.u16 	%p102, %rs37, 64;
	selp.u32 	%r193, 1, 0, %p102;
	add.s32 	%r194, %r236, %r193;
	setp.gt.s32 	%p103, %r81, 0;
	selp.b32 	%r195, %r193, 0, %p103;
	add.s32 	%r196, %r194, %r195;
	add.s32 	%r197, %r81, 1;
	setp.lt.s32 	%p104, %r197, %r92;
	selp.b32 	%r198, %r193, 0, %p104;
	add.s32 	%r236, %r196, %r198;
$L__BB0_84:
	setp.lt.s32 	%p105, %r81, 1;
	@%p105 bra 	$L__BB0_86;
	ld.global.u8 	%rs38, [%rd2];
	setp.gt.u16 	%p106, %rs38, 64;
	selp.u32 	%r199, 1, 0, %p106;
	add.s32 	%r236, %r236, %r199;
$L__BB0_86:
	add.s32 	%r200, %r81, 1;
	setp.ge.s32 	%p107, %r200, %r92;
	@%p107 bra 	$L__BB0_88;
	ld.global.u8 	%rs39, [%rd2];
	setp.gt.u16 	%p108, %rs39, 64;
	selp.u32 	%r201, 1, 0, %p108;
	add.s32 	%r236, %r236, %r201;
$L__BB0_88:
	setp.eq.s32 	%p109, %r236, 3;
	@%p109 bra 	$L__BB0_91;
	setp.ne.s32 	%p110, %r236, 2;
	@%p110 bra 	$L__BB0_92;
	cvt.u64.u32 	%rd32, %r79;
	add.s64 	%rd33, %rd2, %rd32;
	ld.global.u8 	%rs40, [%rd33];
	add.s64 	%rd34, %rd1, %rd32;
	st.global.u8 	[%rd34], %rs40;
	mov.u32 	%r239, %r78;
	bra.uni 	$L__BB0_93;
$L__BB0_91:
	cvt.u64.u32 	%rd35, %r79;
	add.s64 	%rd36, %rd1, %rd35;
	mov.b16 	%rs41, 255;
	st.global.u8 	[%rd36], %rs41;
	mov.u32 	%r239, %r78;
	bra.uni 	$L__BB0_93;
$L__BB0_92:
	cvt.u64.u32 	%rd37, %r79;
	add.s64 	%rd38, %rd1, %rd37;
	mov.b16 	%rs42, 0;
	st.global.u8 	[%rd38], %rs42;
	mov.u32 	%r239, %r78;
$L__BB0_93:
	st.shared.u32 	[_ZZ13_gpu_problem2PhS_jjjiE1k], %r239;
$L__BB0_94:
	add.s32 	%r202, %r202, 1;
	setp.ne.s32 	%p111, %r202, %r94;
	@%p111 bra 	$L__BB0_2;
$L__BB0_95:
	ret;

}


// ===== COMPILED SASS (sm_100) =====

	.target	sm_100

	.elftype	@"ET_EXEC"


//--------------------- .note.nv.tkinfo           --------------------------
	.section	.note.nv.tkinfo,"",@"SHT_NOTE"
	.sectionflags	@"SHF_NOTE_NV_TKINFO"
	.tkinfo
        /*0018*/ 	.word	0x00000002
        /*0030*/ 	.string	""
        /*0030*/ 	.string	"ptxas"
        /*0030*/ 	.string	"Cuda compilation tools, release 13.0, V13.0.88"
        /*0030*/ 	.string	"Build cuda_13.0.r13.0/compiler.36424714_0"
        /*0030*/ 	.string	"-arch sm_100 -m 64 "



//--------------------- .note.nv.cuinfo           --------------------------
	.section	.note.nv.cuinfo,"",@"SHT_NOTE"
	.sectionflags	@"SHF_NOTE_NV_CUINFO"
        /*0018*/ 	.short	0x0002
        /*001a*/ 	.short	0x0064
        /*001c*/ 	.short	0x0082
	.zero		2


//--------------------- .nv.info                  --------------------------
	.section	.nv.info,"",@"SHT_CUDA_INFO"
	.align	4


	//----- nvinfo : EIATTR_REGCOUNT
	.align		4
        /*0000*/ 	.byte	0x04, 0x2f
        /*0002*/ 	.short	(.L_1 - .L_0)
	.align		4
.L_0:
        /*0004*/ 	.word	index@(_Z13_gpu_problem2PhS_jjji)
        /*0008*/ 	.word	0x00000019


	//----- nvinfo : EIATTR_FRAME_SIZE
	.align		4
.L_1:
        /*000c*/ 	.byte	0x04, 0x11
        /*000e*/ 	.short	(.L_3 - .L_2)
	.align		4
.L_2:
        /*0010*/ 	.word	index@(_Z13_gpu_problem2PhS_jjji)
        /*0014*/ 	.word	0x00000000


	//----- nvinfo : EIATTR_MIN_STACK_SIZE
	.align		4
.L_3:
        /*0018*/ 	.byte	0x04, 0x12
        /*001a*/ 	.short	(.L_5 - .L_4)
	.align		4
.L_4:
        /*001c*/ 	.word	index@(_Z13_gpu_problem2PhS_jjji)
        /*0020*/ 	.word	0x00000000
.L_5:


//--------------------- .nv.compat                --------------------------
	.section	.nv.compat,"",@"SHT_CUDA_COMPAT_INFO"
	.align	4
        /*0000*/ 	.byte	0x02, 0x09, 0x00, 0x00, 0x02, 0x02, 0x01, 0x00, 0x02, 0x05, 0x05, 0x00, 0x03, 0x07, 0x01, 0x01
        /*0010*/ 	.byte	0x02, 0x03, 0x00, 0x00, 0x02, 0x06, 0x01, 0x00, 0x04, 0x0b, 0x08, 0x00, 0x09, 0x00, 0x00, 0x00
        /*0020*/ 	.byte	0x00, 0x00, 0x00, 0x00


//--------------------- .nv.info._Z13_gpu_problem2PhS_jjji --------------------------
	.section	.nv.info._Z13_gpu_problem2PhS_jjji,"",@"SHT_CUDA_INFO"
	.sectionflags	@""
	.align	4


	//----- nvinfo : EIATTR_CUDA_API_VERSION
	.align		4
        /*0000*/ 	.byte	0x04, 0x37
        /*0002*/ 	.short	(.L_7 - .L_6)
.L_6:
        /*0004*/ 	.word	0x00000082


	//----- nvinfo : EIATTR_KPARAM_INFO
	.align		4
.L_7:
        /*0008*/ 	.byte	0x04, 0x17
        /*000a*/ 	.short	(.L_9 - .L_8)
.L_8:
        /*000c*/ 	.word	0x00000000
        /*0010*/ 	.short	0x0005
        /*0012*/ 	.short	0x001c
        /*0014*/ 	.byte	0x00, 0xf0, 0x11, 0x00


	//----- nvinfo : EIATTR_KPARAM_INFO
	.align		4
.L_9:
        /*0018*/ 	.byte	0x04, 0x17
        /*001a*/ 	.short	(.L_11 - .L_10)
.L_10:
        /*001c*/ 	.word	0x00000000
        /*0020*/ 	.short	0x0004
        /*0022*/ 	.short	0x0018
        /*0024*/ 	.byte	0x00, 0xf0, 0x11, 0x00


	//----- nvinfo : EIATTR_KPARAM_INFO
	.align		4
.L_11:
        /*0028*/ 	.byte	0x04, 0x17
        /*002a*/ 	.short	(.L_13 - .L_12)
.L_12:
        /*002c*/ 	.word	0x00000000
        /*0030*/ 	.short	0x0003
        /*0032*/ 	.short	0x0014
        /*0034*/ 	.byte	0x00, 0xf0, 0x11, 0x00


	//----- nvinfo : EIATTR_KPARAM_INFO
	.align		4
.L_13:
        /*0038*/ 	.byte	0x04, 0x17
        /*003a*/ 	.short	(.L_15 - .L_14)
.L_14:
        /*003c*/ 	.word	0x00000000
        /*0040*/ 	.short	0x0002
        /*0042*/ 	.short	0x0010
        /*0044*/ 	.byte	0x00, 0xf0, 0x11, 0x00


	//----- nvinfo : EIATTR_KPARAM_INFO
	.align		4
.L_15:
        /*0048*/ 	.byte	0x04, 0x17
        /*004a*/ 	.short	(.L_17 - .L_16)
.L_16:
        /*004c*/ 	.word	0x00000000
        /*0050*/ 	.short	0x0001
        /*0052*/ 	.short	0x0008
        /*0054*/ 	.byte	0x00, 0xf5, 0x21, 0x00


	//----- nvinfo : EIATTR_KPARAM_INFO
	.align		4
.L_17:
        /*0058*/ 	.byte	0x04, 0x17
        /*005a*/ 	.short	(.L_19 - .L_18)
.L_18:
        /*005c*/ 	.word	0x00000000
        /*0060*/ 	.short	0x0000
        /*0062*/ 	.short	0x0000
        /*0064*/ 	.byte	0x00, 0xf5, 0x21, 0x00


	//----- nvinfo : EIATTR_SPARSE_MMA_MASK
	.align		4
.L_19:
        /*0068*/ 	.byte	0x03, 0x50
        /*006a*/ 	.short	0x0000


	//----- nvinfo : EIATTR_MAXREG_COUNT
	.align		4
        /*006c*/ 	.byte	0x03, 0x1b
        /*006e*/ 	.short	0x00ff


	//----- nvinfo : EIATTR_NUM_BARRIERS
	.align		4
        /*0070*/ 	.byte	0x02, 0x4c
        /*0072*/ 	.byte	0x01
	.zero		1


	//----- nvinfo : EIATTR_MERCURY_ISA_VERSION
	.align		4
        /*0074*/ 	.byte	0x03, 0x5f
        /*0076*/ 	.short	0x0101


	//----- nvinfo : EIATTR_VRC_CTA_INIT_COUNT
	.align		4
        /*0078*/ 	.byte	0x02, 0x4a
	.zero		1
	.zero		1


	//----- nvinfo : EIATTR_EXIT_INSTR_OFFSETS
	.align		4
        /*007c*/ 	.byte	0x04, 0x1c
        /*007e*/ 	.short	(.L_21 - .L_20)


	//   ....[0]....
.L_20:
        /*0080*/ 	.word	0x00000040


	//   ....[1]....
        /*0084*/ 	.word	0x00002520


	//----- nvinfo : EIATTR_CBANK_PARAM_SIZE
	.align		4
.L_21:
        /*0088*/ 	.byte	0x03, 0x19
        /*008a*/ 	.short	0x0020


	//----- nvinfo : EIATTR_PARAM_CBANK
	.align		4
        /*008c*/ 	.byte	0x04, 0x0a
        /*008e*/ 	.short	(.L_23 - .L_22)
	.align		4
.L_22:
        /*0090*/ 	.word	index@(.nv.constant0._Z13_gpu_problem2PhS_jjji)
        /*0094*/ 	.short	0x0380
        /*0096*/ 	.short	0x0020


	//----- nvinfo : EIATTR_SW_WAR
	.align		4
.L_23:
        /*0098*/ 	.byte	0x04, 0x36
        /*009a*/ 	.short	(.L_25 - .L_24)
.L_24:
        /*009c*/ 	.word	0x00000008
.L_25:


//--------------------- .nv.callgraph             --------------------------
	.section	.nv.callgraph,"",@"SHT_CUDA_CALLGRAPH"
	.align	4
	.sectionentsize	8
	.align		4
        /*0000*/ 	.word	0x00000000
	.align		4
        /*0004*/ 	.word	0xffffffff
	.align		4
        /*0008*/ 	.word	0x00000000
	.align		4
        /*000c*/ 	.word	0xfffffffe
	.align		4
        /*0010*/ 	.word	0x00000000
	.align		4
        /*0014*/ 	.word	0xfffffffd
	.align		4
        /*0018*/ 	.word	0x00000000
	.align		4
        /*001c*/ 	.word	0xfffffffc


//--------------------- .text._Z13_gpu_problem2PhS_jjji --------------------------
	.section	.text._Z13_gpu_problem2PhS_jjji,"ax",@progbits
	.align	128
        .global         _Z13_gpu_problem2PhS_jjji
        .type           _Z13_gpu_problem2PhS_jjji,@function
        .size           _Z13_gpu_problem2PhS_jjji,(.L_x_26 - _Z13_gpu_problem2PhS_jjji)
        .other          _Z13_gpu_problem2PhS_jjji,@"STO_CUDA_ENTRY STV_DEFAULT"
_Z13_gpu_problem2PhS_jjji:
.text._Z13_gpu_problem2PhS_jjji:
[----:B------:R-:W-:Y:S01]  /*0000*/  LDC R1, c[0x0][0x37c] ;  /* 0x0000df00ff017b82 */ /* 0x000fe20000000800 */
[----:B------:R-:W0:Y:S01]  /*0010*/  LDCU UR4, c[0x0][0x39c] ;  /* 0x00007380ff0477ac */ /* 0x000e220008000800 */
[----:B------:R-:W1:Y:S01]  /*0020*/  LDCU.64 UR6, c[0x0][0x390] ;  /* 0x00007200ff0677ac */ /* 0x000e620008000a00 */
[----:B0-----:R-:W-:-:S13]  /*0030*/  ISETP.NE.AND P0, PT, RZ, UR4, PT ;  /* 0x00000004ff007c0c */ /* 0x001fda000bf05270 */
[----:B-1----:R-:W-:Y:S05]  /*0040*/  @!P0 EXIT ;  /* 0x000000000000894d */ /* 0x002fea0003800000 */
[----:B------:R-:W-:Y:S01]  /*0050*/  UIMAD UR6, UR7, UR6, URZ ;  /* 0x00000006070672a4 */ /* 0x000fe2000f8e02ff */
[----:B------:R-:W0:Y:S03]  /*0060*/  LDCU.64 UR10, c[0x0][0x358] ;  /* 0x00006b00ff0a77ac */ /* 0x000e260008000a00 */
[----:B------:R-:W-:Y:S01]  /*0070*/  ULOP3.LUT UR7, UR6, 0xfffffffe, URZ, 0xc0, !UPT ;  /* 0xfffffffe06077892 */ /* 0x000fe2000f8ec0ff */
[----:B------:R-:W-:-:S11]  /*0080*/  UMOV UR4, URZ ;  /* 0x000000ff00047c82 */ /* 0x000fd60008000000 */
.L_x_24:
[----:B-1----:R-:W1:Y:S01]  /*0090*/  S2UR UR8, SR_CgaCtaId ;  /* 0x00000000000879c3 */ /* 0x002e620000008800 */
[----:B------:R-:W-:Y:S01]  /*00a0*/  UMOV UR5, 0x400 ;  /* 0x0000040000057882 */ /* 0x000fe20000000000 */
[----:B------:R-:W-:Y:S02]  /*00b0*/  UIADD3 UR4, UPT, UPT, UR4, 0x1, URZ ;  /* 0x0000000104047890 */ /* 0x000fe4000fffe0ff */
[----:B-1----:R-:W-:Y:S01]  /*00c0*/  ULEA UR5, UR8, UR5, 0x18 ;  /* 0x0000000508057291 */ /* 0x002fe2000f8ec0ff */
[----:B------:R-:W1:Y:S08]  /*00d0*/  LDCU UR8, c[0x0][0x39c] ;  /* 0x00007380ff0877ac */ /* 0x000e700008000800 */
[----:B------:R-:W-:Y:S01]  /*00e0*/  STS [UR5], RZ ;  /* 0x000000ffff007988 */ /* 0x000fe20008000805 */
[----:B------:R-:W-:Y:S01]  /*00f0*/  BAR.SYNC.DEFER_BLOCKING 0x0 ;  /* 0x0000000000007b1d */ /* 0x000fe20000010000 */
[----:B-1----:R-:W-:-:S05]  /*0100*/  UISETP.NE.AND UP0, UPT, UR4, UR8, UPT ;  /* 0x000000080400728c */ /* 0x002fca000bf05270 */
[----:B0-----:R-:W1:Y:S02]  /*0110*/  LDS R2, [UR5] ;  /* 0x00000005ff027984 */ /* 0x001e640008000800 */
[C---:B-1----:R-:W-:Y:S01]  /*0120*/  ISETP.GE.U32.AND P0, PT, R2.reuse, UR6, PT ;  /* 0x0000000602007c0c */ /* 0x042fe2000bf06070 */
[----:B--2---:R-:W-:-:S05]  /*0130*/  VIADD R4, R2, 0x1 ;  /* 0x0000000102047836 */ /* 0x004fca0000000000 */
[----:B------:R1:W-:Y:S07]  /*0140*/  STS [UR5], R4 ;  /* 0x00000004ff007988 */ /* 0x0003ee0008000805 */
[----:B---34-:R-:W-:Y:S05]  /*0150*/  @P0 BRA `(.L_x_0) ;  /* 0x0000001000880947 */ /* 0x018fea0003800000 */
[----:B------:R-:W-:-:S05]  /*0160*/  VIMNMX.U32 R7, PT, PT, R4, UR6, !PT ;  /* 0x0000000604077c48 */ /* 0x000fca000ffe0000 */
[----:B------:R-:W-:-:S05]  /*0170*/  IMAD.IADD R3, R7, 0x1, -R2 ;  /* 0x0000000107037824 */ /* 0x000fca00078e0a02 */
[----:B------:R-:W-:-:S04]  /*0180*/  LOP3.LUT R3, R3, 0x1, RZ, 0xc0, !PT ;  /* 0x0000000103037812 */ /* 0x000fc800078ec0ff */
[----:B------:R-:W-:Y:S01]  /*0190*/  ISETP.NE.U32.AND P0, PT, R3, 0x1, PT ;  /* 0x000000010300780c */ /* 0x000fe20003f05070 */
[----:B------:R-:W-:-:S12]  /*01a0*/  IMAD.MOV.U32 R3, RZ, RZ, R4 ;  /* 0x000000ffff037224 */ /* 0x000fd800078e0004 */
[----:B------:R-:W-:Y:S05]  /*01b0*/  @P0 BRA `(.L_x_1) ;  /* 0x0000000400540947 */ /* 0x000fea0003800000 */
[----:B------:R-:W2:Y:S01]  /*01c0*/  LDCU UR5, c[0x0][0x394] ;  /* 0x00007280ff0577ac */ /* 0x000ea20008000800 */
[----:B------:R-:W3:Y:S01]  /*01d0*/  LDC R17, c[0x0][0x390] ;  /* 0x0000e400ff117b82 */ /* 0x000ee20000000800 */
[----:B--2---:R-:W2:Y:S01]  /*01e0*/  I2F.U32.RP R3, UR5 ;  /* 0x0000000500037d06 */ /* 0x004ea20008209000 */
[----:B------:R-:W-:-:S07]  /*01f0*/  ISETP.NE.U32.AND P2, PT, RZ, UR5, PT ;  /* 0x00000005ff007c0c */ /* 0x000fce000bf45070 */
[----:B--2---:R-:W2:Y:S02]  /*0200*/  MUFU.RCP R3, R3 ;  /* 0x0000000300037308 */ /* 0x004ea40000001000 */
[----:B--2---:R-:W-:-:S06]  /*0210*/  VIADD R8, R3, 0xffffffe ;  /* 0x0ffffffe03087836 */ /* 0x004fcc0000000000 */
[----:B------:R2:W4:Y:S02]  /*0220*/  F2I.FTZ.U32.TRUNC.NTZ R9, R8 ;  /* 0x0000000800097305 */ /* 0x000524000021f000 */
[----:B--2---:R-:W-:Y:S02]  /*0230*/  IMAD.MOV.U32 R8, RZ, RZ, RZ ;  /* 0x000000ffff087224 */ /* 0x004fe400078e00ff */
[----:B----4-:R-:W-:-:S04]  /*0240*/  IMAD.MOV R5, RZ, RZ, -R9 ;  /* 0x000000ffff057224 */ /* 0x010fc800078e0a09 */
[----:B------:R-:W-:-:S04]  /*0250*/  IMAD R5, R5, UR5, RZ ;  /* 0x0000000505057c24 */ /* 0x000fc8000f8e02ff */
[----:B------:R-:W-:-:S06]  /*0260*/  IMAD.HI.U32 R9, R9, R5, R8 ;  /* 0x0000000509097227 */ /* 0x000fcc00078e0008 */
[----:B------:R-:W-:-:S04]  /*0270*/  IMAD.HI.U32 R5, R9, R2, RZ ;  /* 0x0000000209057227 */ /* 0x000fc800078e00ff */
[----:B------:R-:W-:-:S04]  /*0280*/  IMAD.MOV R9, RZ, RZ, -R5 ;  /* 0x000000ffff097224 */ /* 0x000fc800078e0a05 */
[----:B------:R-:W-:-:S05]  /*0290*/  IMAD R6, R9, UR5, R2 ;  /* 0x0000000509067c24 */ /* 0x000fca000f8e0202 */
[----:B------:R-:W-:-:S13]  /*02a0*/  ISETP.GE.U32.AND P0, PT, R6, UR5, PT ;  /* 0x0000000506007c0c */ /* 0x000fda000bf06070 */
[----:B------:R-:W-:Y:S02]  /*02b0*/  @P0 VIADD R6, R6, -UR5 ;  /* 0x8000000506060c36 */ /* 0x000fe40008000000 */
[----:B------:R-:W-:-:S03]  /*02c0*/  @P0 VIADD R5, R5, 0x1 ;  /* 0x0000000105050836 */ /* 0x000fc60000000000 */
[----:B------:R-:W-:-:S13]  /*02d0*/  ISETP.GE.U32.AND P1, PT, R6, UR5, PT ;  /* 0x0000000506007c0c */ /* 0x000fda000bf26070 */
[----:B------:R-:W-:Y:S01]  /*02e0*/  @P1 VIADD R5, R5, 0x1 ;  /* 0x0000000105051836 */ /* 0x000fe20000000000 */
[----:B------:R-:W-:-:S04]  /*02f0*/  @!P2 LOP3.LUT R5, RZ, UR5, RZ, 0x33, !PT ;  /* 0x00000005ff05ac12 */ /* 0x000fc8000f8e33ff */
[C---:B------:R-:W-:Y:S01]  /*0300*/  IADD3 R3, PT, PT, -R5.reuse, RZ, RZ ;  /* 0x000000ff05037210 */ /* 0x040fe20007ffe1ff */
[C---:B------:R-:W-:Y:S01]  /*0310*/  VIADD R16, R5.reuse, 0x1 ;  /* 0x0000000105107836 */ /* 0x040fe20000000000 */
[----:B------:R-:W-:-:S03]  /*0320*/  ISETP.GE.AND P2, PT, R5, 0x1, PT ;  /* 0x000000010500780c */ /* 0x000fc60003f46270 */
[----:B------:R-:W-:Y:S01]  /*0330*/  IMAD R3, R3, UR5, R2 ;  /* 0x0000000503037c24 */ /* 0x000fe2000f8e0202 */
[----:B---3--:R-:W-:-:S04]  /*0340*/  ISETP.GE.AND P0, PT, R16, R17, PT ;  /* 0x000000111000720c */ /* 0x008fc80003f06270 */
[C---:B------:R-:W-:Y:S01]  /*0350*/  ISETP.GE.AND P3, PT, R3.reuse, 0x1, PT ;  /* 0x000000010300780c */ /* 0x040fe20003f66270 */
[----:B------:R-:W-:-:S04]  /*0360*/  VIADD R3, R3, 0x1 ;  /* 0x0000000103037836 */ /* 0x000fc80000000000 */
[----:B------:R-:W0:Y:S01]  /*0370*/  @P2 LDC.64 R12, c[0x0][0x380] ;  /* 0x0000e000ff0c2b82 */ /* 0x000e220000000a00 */
[----:B------:R-:W-:-:S07]  /*0380*/  ISETP.GE.AND P1, PT, R3, UR5, PT ;  /* 0x0000000503007c0c */ /* 0x000fce000bf26270 */
[----:B------:R-:W2:Y:S08]  /*0390*/  @P3 LDC.64 R8, c[0x0][0x380] ;  /* 0x0000e000ff083b82 */ /* 0x000eb00000000a00 */
[----:B------:R-:W3:Y:S08]  /*03a0*/  @!P1 LDC.64 R10, c[0x0][0x380] ;  /* 0x0000e000ff0a9b82 */ /* 0x000ef00000000a00 */
[----:B------:R-:W4:Y:S01]  /*03b0*/  @!P0 LDC.64 R14, c[0x0][0x380] ;  /* 0x0000e000ff0e8b82 */ /* 0x000f220000000a00 */
[----:B0-----:R-:W5:Y:S04]  /*03c0*/  @P2 LDG.E.U8 R12, desc[UR10][R12.64] ;  /* 0x0000000a0c0c2981 */ /* 0x001f68000c1e1100 */
[----:B--2---:R-:W2:Y:S04]  /*03d0*/  @P3 LDG.E.U8 R8, desc[UR10][R8.64] ;  /* 0x0000000a08083981 */ /* 0x004ea8000c1e1100 */
[----:B---3--:R-:W3:Y:S04]  /*03e0*/  @!P1 LDG.E.U8 R10, desc[UR10][R10.64] ;  /* 0x0000000a0a0a9981 */ /* 0x008ee8000c1e1100 */
[----:B----4-:R-:W4:Y:S01]  /*03f0*/  @!P0 LDG.E.U8 R14, desc[UR10][R14.64] ;  /* 0x0000000a0e0e8981 */ /* 0x010f22000c1e1100 */
[----:B------:R-:W-:-:S02]  /*0400*/  @P3 ISETP.GT.AND P4, PT, R5, RZ, PT ;  /* 0x000000ff0500320c */ /* 0x000fc40003f84270 */
[----:B------:R-:W-:Y:S02]  /*0410*/  @P3 ISETP.GT.AND P6, PT, R5, R17, PT ;  /* 0x000000110500320c */ /* 0x000fe40003fc4270 */
[----:B--2---:R-:W-:-:S04]  /*0420*/  @P3 ISETP.GT.U32.AND P5, PT, R8, 0x40, PT ;  /* 0x000000400800380c */ /* 0x004fc80003fa4070 */
[----:B------:R-:W-:Y:S02]  /*0430*/  @P3 SEL R6, RZ, 0x1, !P5 ;  /* 0x00000001ff063807 */ /* 0x000fe40006800000 */
[----:B------:R-:W-:Y:S02]  /*0440*/  @P3 SEL R3, RZ, 0x2, !P5 ;  /* 0x00000002ff033807 */ /* 0x000fe40006800000 */
[----:B---3--:R-:W-:Y:S02]  /*0450*/  @!P1 ISETP.GT.U32.AND P5, PT, R10, 0x40, PT ;  /* 0x000000400a00980c */ /* 0x008fe40003fa4070 */
[----:B------:R-:W-:Y:S02]  /*0460*/  @P3 SEL R8, R3, R6, P4 ;  /* 0x0000000603083207 */ /* 0x000fe40002000000 */
[----:B------:R-:W-:Y:S02]  /*0470*/  @!P1 ISETP.GT.AND P4, PT, R5, RZ, PT ;  /* 0x000000ff0500920c */ /* 0x000fe40003f84270 */
[----:B------:R-:W-:-:S02]  /*0480*/  @P3 SEL R5, R6, RZ, !P6 ;  /* 0x000000ff06053207 */ /* 0x000fc40007000000 */
[----:B------:R-:W-:Y:S01]  /*0490*/  @!P1 SEL R9, RZ, 0x1, !P5 ;  /* 0x00000001ff099807 */ /* 0x000fe20006800000 */
[----:B------:R-:W-:Y:S02]  /*04a0*/  IMAD.MOV.U32 R3, RZ, RZ, RZ ;  /* 0x000000ffff037224 */ /* 0x000fe400078e00ff */
[----:B------:R-:W-:Y:S01]  /*04b0*/  @P3 IMAD.IADD R3, R8, 0x1, R5 ;  /* 0x0000000108033824 */ /* 0x000fe200078e0205 */
[----:B------:R-:W-:Y:S02]  /*04c0*/  @!P1 SEL R6, R9, RZ, P4 ;  /* 0x000000ff09069207 */ /* 0x000fe40002000000 */
[----:B------:R-:W-:Y:S02]  /*04d0*/  @!P1 ISETP.GE.AND P3, PT, R16, R17, PT ;  /* 0x000000111000920c */ /* 0x000fe40003f66270 */
[----:B-----5:R-:W-:Y:S02]  /*04e0*/  ISETP.GT.U32.OR P4, PT, R12, 0x40, !P2 ;  /* 0x000000400c00780c */ /* 0x020fe40005784470 */
[----:B------:R-:W-:-:S02]  /*04f0*/  @!P1 IADD3 R6, PT, PT, R6, R3, R9 ;  /* 0x0000000306069210 */ /* 0x000fc40007ffe009 */
[----:B------:R-:W-:-:S05]  /*0500*/  @!P1 SEL R5, R9, RZ, !P3 ;  /* 0x000000ff09059207 */ /* 0x000fca0005800000 */
[----:B------:R-:W-:Y:S01]  /*0510*/  @!P1 IMAD.IADD R3, R6, 0x1, R5 ;  /* 0x0000000106039824 */ /* 0x000fe200078e0205 */
[----:B----4-:R-:W-:-:S03]  /*0520*/  ISETP.GT.U32.OR P1, PT, R14, 0x40, P0 ;  /* 0x000000400e00780c */ /* 0x010fc60000724470 */
[----:B------:R-:W-:Y:S02]  /*0530*/  @P2 VIADD R5, R3, 0x1 ;  /* 0x0000000103052836 */ /* 0x000fe40000000000 */
[----:B------:R-:W-:-:S04]  /*0540*/  @!P4 IMAD.MOV R5, RZ, RZ, R3 ;  /* 0x000000ffff05c224 */ /* 0x000fc800078e0203 */
[----:B------:R-:W-:-:S04]  /*0550*/  @P2 IMAD.MOV.U32 R3, RZ, RZ, R5 ;  /* 0x000000ffff032224 */ /* 0x000fc800078e0005 */
[C---:B------:R-:W-:Y:S01]  /*0560*/  @!P0 VIADD R5, R3.reuse, 0x1 ;  /* 0x0000000103058836 */ /* 0x040fe20000000000 */
[----:B------:R-:W-:-:S05]  /*0570*/  @!P1 IADD3 R5, PT, PT, R3, RZ, RZ ;  /* 0x000000ff03059210 */ /* 0x000fca0007ffe0ff */
[----:B------:R-:W-:-:S05]  /*0580*/  @!P0 IMAD.MOV.U32 R3, RZ, RZ, R5 ;  /* 0x000000ffff038224 */ /* 0x000fca00078e0005 */
[----:B------:R-:W-:-:S13]  /*0590*/  ISETP.NE.AND P0, PT, R3, 0x3, PT ;  /* 0x000000030300780c */ /* 0x000fda0003f05270 */
[----:B------:R-:W-:Y:S05]  /*05a0*/  @!P0 BRA `(.L_x_2) ;  /* 0x00000000003c8947 */ /* 0x000fea0003800000 */
[----:B------:R-:W-:-:S13]  /*05b0*/  ISETP.NE.AND P0, PT, R3, 0x2, PT ;  /* 0x000000020300780c */ /* 0x000fda0003f05270 */
[----:B------:R-:W-:Y:S05]  /*05c0*/  @P0 BRA `(.L_x_3) ;  /* 0x0000000000200947 */ /* 0x000fea0003800000 */
[----:B------:R-:W0:Y:S02]  /*05d0*/  LDCU.128 UR12, c[0x0][0x380] ;  /* 0x00007000ff0c77ac */ /* 0x000e240008000c00 */
[----:B0-----:R-:W-:-:S05]  /*05e0*/  IADD3 R8, P0, PT, R2, UR12, RZ ;  /* 0x0000000c02087c10 */ /* 0x001fca000ff1e0ff */
[----:B------:R-:W-:-:S06]  /*05f0*/  IMAD.X R9, RZ, RZ, UR13, P0 ;  /* 0x0000000dff097e24 */ /* 0x000fcc00080e06ff */
[----:B------:R-:W2:Y:S01]  /*0600*/  LDG.E.U8 R9, desc[UR10][R8.64] ;  /* 0x0000000a08097981 */ /* 0x000ea2000c1e1100 */
[----:B------:R-:W-:-:S05]  /*0610*/  IADD3 R10, P0, PT, R2, UR14, RZ ;  /* 0x0000000e020a7c10 */ /* 0x000fca000ff1e0ff */
[----:B------:R-:W-:-:S05]  /*0620*/  IMAD.X R11, RZ, RZ, UR15, P0 ;  /* 0x0000000fff0b7e24 */ /* 0x000fca00080e06ff */
[----:B--2---:R2:W-:Y:S01]  /*0630*/  STG.E.U8 desc[UR10][R10.64], R9 ;  /* 0x000000090a007986 */ /* 0x0045e2000c10110a */
[----:B------:R-:W-:Y:S05]  /*0640*/  BRA `(.L_x_4) ;  /* 0x0000000000287947 */ /* 0x000fea0003800000 */
.L_x_3:
[----:B------:R-:W0:Y:S02]  /*0650*/  LDCU.64 UR8, c[0x0][0x388] ;  /* 0x00007100ff0877ac */ /* 0x000e240008000a00 */
[----:B0-----:R-:W-:-:S05]  /*0660*/  IADD3 R8, P0, PT, R2, UR8, RZ ;  /* 0x0000000802087c10 */ /* 0x001fca000ff1e0ff */
[----:B------:R-:W-:-:S05]  /*0670*/  IMAD.X R9, RZ, RZ, UR9, P0 ;  /* 0x00000009ff097e24 */ /* 0x000fca00080e06ff */
[----:B------:R3:W-:Y:S01]  /*0680*/  STG.E.U8 desc[UR10][R8.64], RZ ;  /* 0x000000ff08007986 */ /* 0x0007e2000c10110a */
[----:B------:R-:W-:Y:S05]  /*0690*/  BRA `(.L_x_4) ;  /* 0x0000000000147947 */ /* 0x000fea0003800000 */
.L_x_2:
[----:B------:R-:W0:Y:S01]  /*06a0*/  LDCU.64 UR8, c[0x0][0x388] ;  /* 0x00007100ff0877ac */ /* 0x000e220008000a00 */
[----:B------:R-:W-:Y:S01]  /*06b0*/  IMAD.MOV.U32 R3, RZ, RZ, 0xff ;  /* 0x000000ffff037424 */ /* 0x000fe200078e00ff */
[----:B0-----:R-:W-:-:S05]  /*06c0*/  IADD3 R8, P0, PT, R2, UR8, RZ ;  /* 0x0000000802087c10 */ /* 0x001fca000ff1e0ff */
[----:B------:R-:W-:-:S05]  /*06d0*/  IMAD.X R9, RZ, RZ, UR9, P0 ;  /* 0x00000009ff097e24 */ /* 0x000fca00080e06ff */
[----:B------:R0:W-:Y:S03]  /*06e0*/  STG.E.U8 desc[UR10][R8.64], R3 ;  /* 0x0000000308007986 */ /* 0x0001e6000c10110a */
.L_x_4:
[----:B0-----:R-:W-:Y:S02]  /*06f0*/  VIADD R3, R2, 0x2 ;  /* 0x0000000202037836 */ /* 0x001fe40000000000 */
[----:B------:R-:W-:-:S07]  /*0700*/  IMAD.MOV.U32 R2, RZ, RZ, R4 ;  /* 0x000000ffff027224 */ /* 0x000fce00078e0004 */
.L_x_1:
[----:B------:R-:W-:-:S13]  /*0710*/  ISETP.GE.U32.AND P0, PT, R4, UR6, PT ;  /* 0x0000000604007c0c */ /* 0x000fda000bf06070 */
[----:B------:R-:W-:Y:S05]  /*0720*/  @P0 BRA `(.L_x_5) ;  /* 0x0000000c00040947 */ /* 0x000fea0003800000 */
[----:B------:R-:W4:Y:S01]  /*0730*/  LDCU UR5, c[0x0][0x394] ;  /* 0x00007280ff0577ac */ /* 0x000f220008000800 */
[----:B-1----:R-:W1:Y:S01]  /*0740*/  LDC R4, c[0x0][0x394] ;  /* 0x0000e500ff047b82 */ /* 0x002e620000000800 */
[----:B------:R-:W-:Y:S01]  /*0750*/  VIADD R12, R3, 0x1 ;  /* 0x00000001030c7836 */ /* 0x000fe20000000000 */
[----:B------:R-:W0:Y:S01]  /*0760*/  LDCU.64 UR8, c[0x0][0x388] ;  /* 0x00007100ff0877ac */ /* 0x000e220008000a00 */
[----:B------:R-:W0:Y:S05]  /*0770*/  LDCU.64 UR16, c[0x0][0x380] ;  /* 0x00007000ff1077ac */ /* 0x000e2a0008000a00 */
[----:B------:R-:W0:Y:S01]  /*0780*/  LDC R5, c[0x0][0x390] ;  /* 0x0000e400ff057b82 */ /* 0x000e220000000800 */
[----:B------:R-:W0:Y:S01]  /*0790*/  LDCU.128 UR12, c[0x0][0x380] ;  /* 0x00007000ff0c77ac */ /* 0x000e220008000c00 */
[----:B----4-:R-:W4:Y:S01]  /*07a0*/  I2F.U32.RP R6, UR5 ;  /* 0x0000000500067d06 */ /* 0x010f220008209000 */
[----:B------:R-:W-:-:S02]  /*07b0*/  UISETP.NE.U32.AND UP1, UPT, UR5, URZ, UPT ;  /* 0x000000ff0500728c */ /* 0x000fc4000bf25070 */
[----:B--2---:R-:W-:-:S04]  /*07c0*/  LOP3.LUT R10, RZ, UR5, RZ, 0x33, !PT ;  /* 0x00000005ff0a7c12 */ /* 0x004fc8000f8e33ff */
[----:B------:R-:W-:Y:S01]  /*07d0*/  PLOP3.LUT P1, PT, PT, PT, UP1, 0x80, 0x8 ;  /* 0x000000000008781c */ /* 0x000fe20003f2f018 */
[----:B----4-:R-:W3:Y:S02]  /*07e0*/  MUFU.RCP R6, R6 ;  /* 0x0000000600067308 */ /* 0x010ee40000001000 */
[----:B---3--:R-:W-:Y:S02]  /*07f0*/  VIADD R8, R6, 0xffffffe ;  /* 0x0ffffffe06087836 */ /* 0x008fe40000000000 */
[----:B------:R-:W-:-:S04]  /*0800*/  IMAD.IADD R6, R3, 0x1, -R7 ;  /* 0x0000000103067824 */ /* 0x000fc800078e0a07 */
[----:B------:R2:W3:Y:S01]  /*0810*/  F2I.FTZ.U32.TRUNC.NTZ R9, R8 ;  /* 0x0000000800097305 */ /* 0x0004e2000021f000 */
[----:B------:R-:W-:Y:S02]  /*0820*/  VIADD R3, R7, 0x1 ;  /* 0x0000000107037836 */ /* 0x000fe40000000000 */
[----:B--2---:R-:W-:Y:S01]  /*0830*/  IMAD.MOV.U32 R8, RZ, RZ, RZ ;  /* 0x000000ffff087224 */ /* 0x004fe200078e00ff */
[----:B---3--:R-:W-:-:S05]  /*0840*/  IADD3 R11, PT, PT, RZ, -R9, RZ ;  /* 0x80000009ff0b7210 */ /* 0x008fca0007ffe0ff */
[----:B------:R-:W-:-:S04]  /*0850*/  IMAD R11, R11, UR5, RZ ;  /* 0x000000050b0b7c24 */ /* 0x000fc8000f8e02ff */
[----:B01----:R-:W-:-:S07]  /*0860*/  IMAD.HI.U32 R8, R9, R11, R8 ;  /* 0x0000000b09087227 */ /* 0x003fce00078e0008 */
.L_x_12:
[----:B------:R-:W-:-:S04]  /*0870*/  IMAD.MOV.U32 R11, RZ, RZ, R2 ;  /* 0x000000ffff0b7224 */ /* 0x000fc800078e0002 */
[----:B------:R-:W-:-:S04]  /*0880*/  IMAD.HI.U32 R7, R8, R11, RZ ;  /* 0x0000000b08077227 */ /* 0x000fc800078e00ff */
[----:B------:R-:W-:-:S04]  /*0890*/  IMAD.MOV R9, RZ, RZ, -R7 ;  /* 0x000000ffff097224 */ /* 0x000fc800078e0a07 */
[----:B------:R-:W-:-:S05]  /*08a0*/  IMAD R9, R4, R9, R11 ;  /* 0x0000000904097224 */ /* 0x000fca00078e020b */
[----:B------:R-:W-:-:S13]  /*08b0*/  ISETP.GE.U32.AND P0, PT, R9, R4, PT ;  /* 0x000000040900720c */ /* 0x000fda0003f06070 */
[----:B------:R-:W-:Y:S02]  /*08c0*/  @P0 IMAD.IADD R9, R9, 0x1, -R4 ;  /* 0x0000000109090824 */ /* 0x000fe400078e0a04 */
[----:B------:R-:W-:-:S03]  /*08d0*/  @P0 VIADD R7, R7, 0x1 ;  /* 0x0000000107070836 */ /* 0x000fc60000000000 */
[----:B------:R-:W-:-:S13]  /*08e0*/  ISETP.GE.U32.AND P2, PT, R9, R4, PT ;  /* 0x000000040900720c */ /* 0x000fda0003f46070 */
[----:B------:R-:W-:-:S05]  /*08f0*/  @P2 VIADD R7, R7, 0x1 ;  /* 0x0000000107072836 */ /* 0x000fca0000000000 */
[----:B------:R-:W-:-:S04]  /*0900*/  SEL R10, R10, R7, !P1 ;  /* 0x000000070a0a7207 */ /* 0x000fc80004800000 */
[----:B------:R-:W-:-:S05]  /*0910*/  IADD3 R2, PT, PT, -R10, RZ, RZ ;  /* 0x000000ff0a027210 */ /* 0x000fca0007ffe1ff */
[----:B------:R-:W-:-:S04]  /*0920*/  IMAD R2, R4, R2, R11 ;  /* 0x0000000204027224 */ /* 0x000fc800078e020b */
[C---:B------:R-:W-:Y:S01]  /*0930*/  VIADD R7, R2.reuse, 0x1 ;  /* 0x0000000102077836 */ /* 0x040fe20000000000 */
[----:B------:R-:W-:-:S04]  /*0940*/  ISETP.GE.AND P4, PT, R2, 0x1, PT ;  /* 0x000000010200780c */ /* 0x000fc80003f86270 */
[----:B------:R-:W-:-:S09]  /*0950*/  ISETP.GE.AND P3, PT, R7, R4, PT ;  /* 0x000000040700720c */ /* 0x000fd20003f66270 */
[----:B0-----:R-:W0:Y:S08]  /*0960*/  @P4 LDC.64 R8, c[0x0][0x380] ;  /* 0x0000e000ff084b82 */ /* 0x001e300000000a00 */
[----:B------:R-:W1:Y:S01]  /*0970*/  @!P3 LDC.64 R14, c[0x0][0x380] ;  /* 0x0000e000ff0ebb82 */ /* 0x000e620000000a00 */
[C---:B------:R-:W-:Y:S01]  /*0980*/  ISETP.GE.AND P2, PT, R10.reuse, 0x1, PT ;  /* 0x000000010a00780c */ /* 0x040fe20003f46270 */
[----:B------:R-:W-:Y:S01]  /*0990*/  VIADD R20, R10, 0x1 ;  /* 0x000000010a147836 */ /* 0x000fe20000000000 */
[----:B0-----:R0:W2:Y:S04]  /*09a0*/  @P4 LDG.E.U8 R8, desc[UR10][R8.64] ;  /* 0x0000000a08084981 */ /* 0x0010a8000c1e1100 */
[----:B------:R-:W-:-:S07]  /*09b0*/  ISETP.GE.AND P1, PT, R20, R5, PT ;  /* 0x000000051400720c */ /* 0x000fce0003f26270 */
[----:B------:R-:W3:Y:S01]  /*09c0*/  @P2 LDC.64 R16, c[0x0][0x380] ;  /* 0x0000e000ff102b82 */ /* 0x000ee20000000a00 */
[----:B-1----:R-:W4:Y:S01]  /*09d0*/  @!P3 LDG.E.U8 R14, desc[UR10][R14.64] ;  /* 0x0000000a0e0eb981 */ /* 0x002f22000c1e1100 */
[----:B------:R-:W-:-:S06]  /*09e0*/  PLOP3.LUT P0, PT, PT, PT, PT, 0x80, 0x8 ;  /* 0x000000000008781c */ /* 0x000fcc0003f0f070 */
[----:B0-----:R-:W0:Y:S08]  /*09f0*/  @!P3 LDC R9, c[0x0][0x390] ;  /* 0x0000e400ff09bb82 */ /* 0x001e300000000800 */
[----:B------:R-:W1:Y:S01]  /*0a00*/  @!P1 LDC.64 R18, c[0x0][0x380] ;  /* 0x0000e000ff129b82 */ /* 0x000e620000000a00 */
[----:B---3--:R-:W3:Y:S04]  /*0a10*/  @P2 LDG.E.U8 R16, desc[UR10][R16.64] ;  /* 0x0000000a10102981 */ /* 0x008ee8000c1e1100 */
[----:B-1----:R-:W5:Y:S01]  /*0a20*/  @!P1 LDG.E.U8 R18, desc[UR10][R18.64] ;  /* 0x0000000a12129981 */ /* 0x002f62000c1e1100 */
[----:B------:R-:W-:-:S02]  /*0a30*/  IMAD.MOV.U32 R7, RZ, RZ, RZ ;  /* 0x000000ffff077224 */ /* 0x000fc400078e00ff */
[----:B------:R-:W-:Y:S01]  /*0a40*/  VIADD R6, R6, 0x2 ;  /* 0x0000000206067836 */ /* 0x000fe20000000000 */
[----:B--2---:R-:W-:-:S04]  /*0a50*/  @P4 ISETP.GT.U32.AND P5, PT, R8, 0x40, PT ;  /* 0x000000400800480c */ /* 0x004fc80003fa4070 */
[C---:B------:R-:W-:Y:S02]  /*0a60*/  @P4 ISETP.GT.AND P6, PT, R10.reuse, RZ, P5 ;  /* 0x000000ff0a00420c */ /* 0x040fe40002fc4270 */
[----:B------:R-:W-:Y:S02]  /*0a70*/  @P4 SEL R2, RZ, 0x1, !P5 ;  /* 0x00000001ff024807 */ /* 0x000fe40006800000 */
[----:B------:R-:W-:Y:S02]  /*0a80*/  @P4 PLOP3.LUT P0, PT, P6, PT, PT, 0x80, 0x8 ;  /* 0x000000000008481c */ /* 0x000fe4000370f070 */
[----:B------:R-:W-:Y:S01]  /*0a90*/  @P4 ISETP.GT.AND P6, PT, R10, R5, PT ;  /* 0x000000050a00420c */ /* 0x000fe20003fc4270 */
[----:B------:R-:W-:Y:S01]  /*0aa0*/  @P4 VIADD R8, R2, 0x1 ;  /* 0x0000000102084836 */ /* 0x000fe20000000000 */
[----:B----4-:R-:W-:-:S09]  /*0ab0*/  @!P3 ISETP.GT.U32.AND P5, PT, R14, 0x40, PT ;  /* 0x000000400e00b80c */ /* 0x010fd20003fa4070 */
[----:B------:R-:W-:Y:S01]  /*0ac0*/  @!P0 IMAD.MOV R8, RZ, RZ, R2 ;  /* 0x000000ffff088224 */ /* 0x000fe200078e0202 */
[----:B------:R-:W-:Y:S02]  /*0ad0*/  @P4 SEL R2, R2, RZ, !P6 ;  /* 0x000000ff02024207 */ /* 0x000fe40007000000 */
[----:B------:R-:W-:Y:S02]  /*0ae0*/  @!P3 ISETP.GT.AND P6, PT, R10, RZ, P5 ;  /* 0x000000ff0a00b20c */ /* 0x000fe40002fc4270 */
[----:B------:R-:W-:Y:S01]  /*0af0*/  PLOP3.LUT P0, PT, PT, PT, PT, 0x80, 0x8 ;  /* 0x000000000008781c */ /* 0x000fe20003f0f070 */
[----:B------:R-:W-:Y:S01]  /*0b00*/  @P4 IMAD.IADD R7, R2, 0x1, R8 ;  /* 0x0000000102074824 */ /* 0x000fe200078e0208 */
[----:B------:R-:W-:Y:S02]  /*0b10*/  @!P3 PLOP3.LUT P0, PT, P6, PT, PT, 0x80, 0x8 ;  /* 0x000000000008b81c */ /* 0x000fe4000370f070 */
[----:B------:R-:W-:Y:S02]  /*0b20*/  @!P3 SEL R8, RZ, 0x1, !P5 ;  /* 0x00000001ff08b807 */ /* 0x000fe40006800000 */
[----:B0-----:R-:W-:Y:S01]  /*0b30*/  @!P3 ISETP.GE.AND P4, PT, R20, R9, PT ;  /* 0x000000091400b20c */ /* 0x001fe20003f86270 */
[----:B------:R-:W-:-:S02]  /*0b40*/  VIADD R9, R12, 0xffffffff ;  /* 0xffffffff0c097836 */ /* 0x000fc40000000000 */
[----:B------:R-:W-:Y:S01]  /*0b50*/  @!P3 IMAD.IADD R10, R7, 0x1, R8 ;  /* 0x00000001070ab824 */ /* 0x000fe200078e0208 */
[----:B------:R-:W-:-:S03]  /*0b60*/  @!P3 SEL R8, R8, RZ, !P4 ;  /* 0x000000ff0808b207 */ /* 0x000fc60006000000 */
[----:B------:R-:W-:Y:S02]  /*0b70*/  @!P3 VIADD R2, R10, 0x1 ;  /* 0x000000010a02b836 */ /* 0x000fe40000000000 */
[----:B------:R-:W-:Y:S01]  /*0b80*/  @!P0 IMAD.MOV R2, RZ, RZ, R10 ;  /* 0x000000ffff028224 */ /* 0x000fe200078e020a */
[----:B---3--:R-:W-:-:S04]  /*0b90*/  ISETP.GT.U32.OR P0, PT, R16, 0x40, !P2 ;  /* 0x000000401000780c */ /* 0x008fc80005704470 */
[----:B------:R-:W-:Y:S02]  /*0ba0*/  @!P3 IADD3 R7, PT, PT, R8, R2, RZ ;  /* 0x000000020807b210 */ /* 0x000fe40007ffe0ff */
[----:B-----5:R-:W-:-:S03]  /*0bb0*/  ISETP.GT.U32.OR P3, PT, R18, 0x40, P1 ;  /* 0x000000401200780c */ /* 0x020fc60000f64470 */
[----:B------:R-:W-:-:S04]  /*0bc0*/  @P2 VIADD R2, R7, 0x1 ;  /* 0x0000000107022836 */ /* 0x000fc80000000000 */
[----:B------:R-:W-:-:S04]  /*0bd0*/  @!P0 IMAD.MOV R2, RZ, RZ, R7 ;  /* 0x000000ffff028224 */ /* 0x000fc800078e0207 */
[----:B------:R-:W-:Y:S01]  /*0be0*/  @P2 IMAD.MOV.U32 R7, RZ, RZ, R2 ;  /* 0x000000ffff072224 */ /* 0x000fe200078e0002 */
[----:B------:R-:W-:-:S03]  /*0bf0*/  ISETP.NE.AND P2, PT, R6, 0x1, PT ;  /* 0x000000010600780c */ /* 0x000fc60003f45270 */
[----:B------:R-:W-:Y:S02]  /*0c00*/  @!P1 VIADD R2, R7, 0x1 ;  /* 0x0000000107029836 */ /* 0x000fe40000000000 */
[----:B------:R-:W-:-:S04]  /*0c10*/  @!P3 IMAD.MOV R2, RZ, RZ, R7 ;  /* 0x000000ffff02b224 */ /* 0x000fc800078e0207 */
[----:B------:R-:W-:Y:S02]  /*0c20*/  @!P1 IMAD.MOV.U32 R7, RZ, RZ, R2 ;  /* 0x000000ffff079224 */ /* 0x000fe400078e0002 */
[----:B------:R-:W-:-:S03]  /*0c30*/  IMAD.MOV.U32 R2, RZ, RZ, R12 ;  /* 0x000000ffff027224 */ /* 0x000fc600078e000c */
[----:B------:R-:W-:-:S13]  /*0c40*/  ISETP.NE.AND P0, PT, R7, 0x2, PT ;  /* 0x000000020700780c */ /* 0x000fda0003f05270 */
[----:B------:R-:W-:Y:S05]  /*0c50*/  @!P0 BRA `(.L_x_6) ;  /* 0x00000000003c8947 */ /* 0x000fea0003800000 */
[----:B------:R-:W-:-:S13]  /*0c60*/  ISETP.NE.AND P0, PT, R7, 0x3, PT ;  /* 0x000000030700780c */ /* 0x000fda0003f05270 */
[----:B------:R-:W-:Y:S05]  /*0c70*/  @P0 BRA `(.L_x_7) ;  /* 0x00000000001c0947 */ /* 0x000fea0003800000 */
[----:B------:R-:W-:Y:S01]  /*0c80*/  UMOV UR5, UR8 ;  /* 0x0000000800057c82 */ /* 0x000fe20008000000 */
[----:B------:R-:W-:Y:S01]  /*0c90*/  MOV R7, UR9 ;  /* 0x0000000900077c02 */ /* 0x000fe20008000f00 */
[----:B------:R-:W-:Y:S01]  /*0ca0*/  IMAD.MOV.U32 R8, RZ, RZ, 0xff ;  /* 0x000000ffff087424 */ /* 0x000fe200078e00ff */
[----:B------:R-:W-:-:S05]  /*0cb0*/  IADD3 R10, P0, PT, R11, UR5, RZ ;  /* 0x000000050b0a7c10 */ /* 0x000fca000ff1e0ff */
[----:B------:R-:W-:-:S05]  /*0cc0*/  IMAD.X R11, RZ, RZ, R7, P0 ;  /* 0x000000ffff0b7224 */ /* 0x000fca00000e0607 */
[----:B------:R1:W-:Y:S01]  /*0cd0*/  STG.E.U8 desc[UR10][R10.64], R8 ;  /* 0x000000080a007986 */ /* 0x0003e2000c10110a */
[----:B------:R-:W-:Y:S05]  /*0ce0*/  BRA `(.L_x_8) ;  /* 0x0000000000387947 */ /* 0x000fea0003800000 */
.L_x_7:
[----:B------:R-:W-:Y:S01]  /*0cf0*/  UMOV UR5, UR8 ;  /* 0x0000000800057c82 */ /* 0x000fe20008000000 */
[----:B------:R-:W-:Y:S01]  /*0d00*/  IMAD.U32 R7, RZ, RZ, UR9 ;  /* 0x00000009ff077e24 */ /* 0x000fe2000f8e00ff */
[----:B------:R-:W-:-:S05]  /*0d10*/  IADD3 R10, P0, PT, R11, UR5, RZ ;  /* 0x000000050b0a7c10 */ /* 0x000fca000ff1e0ff */
[----:B------:R-:W-:-:S05]  /*0d20*/  IMAD.X R11, RZ, RZ, R7, P0 ;  /* 0x000000ffff0b7224 */ /* 0x000fca00000e0607 */
[----:B------:R2:W-:Y:S01]  /*0d30*/  STG.E.U8 desc[UR10][R10.64], RZ ;  /* 0x000000ff0a007986 */ /* 0x0005e2000c10110a */
[----:B------:R-:W-:Y:S05]  /*0d40*/  BRA `(.L_x_8) ;  /* 0x0000000000207947 */ /* 0x000fea0003800000 */
.L_x_6:
[----:B------:R-:W-:-:S05]  /*0d50*/  IADD3 R12, P0, PT, R11, UR12, RZ ;  /* 0x0000000c0b0c7c10 */ /* 0x000fca000ff1e0ff */
[----:B------:R-:W-:-:S06]  /*0d60*/  IMAD.X R13, RZ, RZ, UR13, P0 ;  /* 0x0000000dff0d7e24 */ /* 0x000fcc00080e06ff */
[----:B------:R-:W2:Y:S01]  /*0d70*/  LDG.E.U8 R13, desc[UR10][R12.64] ;  /* 0x0000000a0c0d7981 */ /* 0x000ea2000c1e1100 */
[----:B------:R-:W-:Y:S01]  /*0d80*/  UMOV UR5, UR14 ;  /* 0x0000000e00057c82 */ /* 0x000fe20008000000 */
[----:B------:R-:W-:Y:S01]  /*0d90*/  IMAD.U32 R7, RZ, RZ, UR15 ;  /* 0x0000000fff077e24 */ /* 0x000fe2000f8e00ff */
[----:B------:R-:W-:-:S05]  /*0da0*/  IADD3 R10, P0, PT, R11, UR5, RZ ;  /* 0x000000050b0a7c10 */ /* 0x000fca000ff1e0ff */
[----:B------:R-:W-:-:S05]  /*0db0*/  IMAD.X R11, RZ, RZ, R7, P0 ;  /* 0x000000ffff0b7224 */ /* 0x000fca00000e0607 */
[----:B--2---:R0:W-:Y:S03]  /*0dc0*/  STG.E.U8 desc[UR10][R10.64], R13 ;  /* 0x0000000d0a007986 */ /* 0x0041e6000c10110a */
.L_x_8:
[----:B------:R-:W3:Y:S01]  /*0dd0*/  I2F.U32.RP R12, R4 ;  /* 0x00000004000c7306 */ /* 0x000ee20000209000 */
[----:B------:R-:W-:-:S07]  /*0de0*/  ISETP.NE.U32.AND P1, PT, R4, RZ, PT ;  /* 0x000000ff0400720c */ /* 0x000fce0003f25070 */
[----:B---3--:R-:W0:Y:S02]  /*0df0*/  MUFU.RCP R12, R12 ;  /* 0x0000000c000c7308 */ /* 0x008e240000001000 */
[----:B012---:R-:W-:-:S06]  /*0e00*/  VIADD R10, R12, 0xffffffe ;  /* 0x0ffffffe0c0a7836 */ /* 0x007fcc0000000000 */
[----:B------:R0:W1:Y:S02]  /*0e10*/  F2I.FTZ.U32.TRUNC.NTZ R11, R10 ;  /* 0x0000000a000b7305 */ /* 0x000064000021f000 */
[----:B0-----:R-:W-:Y:S02]  /*0e20*/  HFMA2 R10, -RZ, RZ, 0, 0 ;  /* 0x00000000ff0a7431 */ /* 0x001fe400000001ff */
[----:B-1----:R-:W-:-:S04]  /*0e30*/  IMAD.MOV R13, RZ, RZ, -R11 ;  /* 0x000000ffff0d7224 */ /* 0x002fc800078e0a0b */
[----:B------:R-:W-:-:S04]  /*0e40*/  IMAD R13, R13, R4, RZ ;  /* 0x000000040d0d7224 */ /* 0x000fc800078e02ff */
[----:B------:R-:W-:Y:S01]  /*0e50*/  IMAD.HI.U32 R8, R11, R13, R10 ;  /* 0x0000000d0b087227 */ /* 0x000fe200078e000a */
[----:B------:R-:W-:-:S05]  /*0e60*/  LOP3.LUT R10, RZ, R4, RZ, 0x33, !PT ;  /* 0x00000004ff0a7212 */ /* 0x000fca00078e33ff */
        /* <DEDUP_REMOVED lines=8> */
[----:B------:R-:W-:-:S05]  /*0ef0*/  SEL R18, R10, R11, !P1 ;  /* 0x0000000b0a127207 */ /* 0x000fca0004800000 */
[----:B------:R-:W-:-:S04]  /*0f00*/  IMAD.MOV R11, RZ, RZ, -R18 ;  /* 0x000000ffff0b7224 */ /* 0x000fc800078e0a12 */
[----:B------:R-:W-:-:S05]  /*0f10*/  IMAD R11, R4, R11, R9 ;  /* 0x0000000b040b7224 */ /* 0x000fca00078e0209 */
[----:B------:R-:W-:-:S13]  /*0f20*/  ISETP.GE.AND P6, PT, R11, 0x1, PT ;  /* 0x000000010b00780c */ /* 0x000fda0003fc6270 */
[----:B------:R-:W0:Y:S02]  /*0f30*/  @P6 LDC.64 R14, c[0x0][0x380] ;  /* 0x0000e000ff0e6b82 */ /* 0x000e240000000a00 */
[----:B0-----:R-:W2:Y:S01]  /*0f40*/  @P6 LDG.E.U8 R14, desc[UR10][R14.64] ;  /* 0x0000000a0e0e6981 */ /* 0x001ea2000c1e1100 */
[----:B------:R-:W-:Y:S01]  /*0f50*/  VIADD R11, R11, 0x1 ;  /* 0x000000010b0b7836 */ /* 0x000fe20000000000 */
[C---:B------:R-:W-:Y:S01]  /*0f60*/  ISETP.GE.AND P4, PT, R18.reuse, 0x1, PT ;  /* 0x000000011200780c */ /* 0x040fe20003f86270 */
[----:B------:R-:W-:-:S03]  /*0f70*/  VIADD R22, R18, 0x1 ;  /* 0x0000000112167836 */ /* 0x000fc60000000000 */
[----:B------:R-:W-:-:S13]  /*0f80*/  ISETP.GE.AND P5, PT, R11, R4, PT ;  /* 0x000000040b00720c */ /* 0x000fda0003fa6270 */
[----:B------:R-:W0:Y:S02]  /*0f90*/  @!P5 LDC.64 R12, c[0x0][0x380] ;  /* 0x0000e000ff0cdb82 */ /* 0x000e240000000a00 */
[----:B0-----:R-:W3:Y:S01]  /*0fa0*/  @!P5 LDG.E.U8 R12, desc[UR10][R12.64] ;  /* 0x0000000a0c0cd981 */ /* 0x001ee2000c1e1100 */
[----:B--2---:R-:W-:-:S05]  /*0fb0*/  @P6 ISETP.GT.U32.AND P0, PT, R14, 0x40, PT ;  /* 0x000000400e00680c */ /* 0x004fca0003f04070 */
[----:B------:R-:W0:Y:S01]  /*0fc0*/  @P4 LDC.64 R14, c[0x0][0x380] ;  /* 0x0000e000ff0e4b82 */ /* 0x000e220000000a00 */
[----:B------:R-:W-:Y:S02]  /*0fd0*/  @P6 ISETP.GT.AND P3, PT, R18, RZ, P0 ;  /* 0x000000ff1200620c */ /* 0x000fe40000764270 */
[----:B------:R-:W-:Y:S02]  /*0fe0*/  @P6 SEL R19, RZ, 0x1, !P0 ;  /* 0x00000001ff136807 */ /* 0x000fe40004000000 */
[----:B------:R-:W-:Y:S02]  /*0ff0*/  PLOP3.LUT P0, PT, PT, PT, PT, 0x80, 0x8 ;  /* 0x000000000008781c */ /* 0x000fe40003f0f070 */
[----:B------:R-:W-:Y:S02]  /*1000*/  @P6 PLOP3.LUT P0, PT, P3, PT, PT, 0x80, 0x8 ;  /* 0x000000000008681c */ /* 0x000fe40001f0f070 */
[----:B------:R-:W-:-:S13]  /*1010*/  ISETP.GE.AND P3, PT, R22, R5, PT ;  /* 0x000000051600720c */ /* 0x000fda0003f66270 */
[----:B------:R-:W1:Y:S01]  /*1020*/  @!P3 LDC.64 R16, c[0x0][0x380] ;  /* 0x0000e000ff10bb82 */ /* 0x000e620000000a00 */
[----:B0-----:R0:W2:Y:S04]  /*1030*/  @P4 LDG.E.U8 R15, desc[UR10][R14.64] ;  /* 0x0000000a0e0f4981 */ /* 0x0010a8000c1e1100 */
[----:B-1----:R-:W4:Y:S01]  /*1040*/  @!P3 LDG.E.U8 R16, desc[UR10][R16.64] ;  /* 0x0000000a1010b981 */ /* 0x002f22000c1e1100 */
[----:B------:R-:W-:Y:S02]  /*1050*/  @P6 VIADD R20, R19, 0x1 ;  /* 0x0000000113146836 */ /* 0x000fe40000000000 */
[----:B------:R-:W-:Y:S01]  /*1060*/  @!P0 IMAD.MOV R20, RZ, RZ, R19 ;  /* 0x000000ffff148224 */ /* 0x000fe200078e0213 */
[----:B------:R-:W-:Y:S01]  /*1070*/  @P6 ISETP.GT.AND P0, PT, R18, R5, PT ;  /* 0x000000051200620c */ /* 0x000fe20003f04270 */
[----:B------:R-:W-:-:S03]  /*1080*/  HFMA2 R11, -RZ, RZ, 0, 0 ;  /* 0x00000000ff0b7431 */ /* 0x000fc600000001ff */
[----:B------:R-:W-:Y:S02]  /*1090*/  @P6 SEL R19, R19, RZ, !P0 ;  /* 0x000000ff13136207 */ /* 0x000fe40004000000 */
[----:B---3--:R-:W-:-:S03]  /*10a0*/  @!P5 ISETP.GT.U32.AND P0, PT, R12, 0x40, PT ;  /* 0x000000400c00d80c */ /* 0x008fc60003f04070 */
[----:B------:R-:W-:Y:S01]  /*10b0*/  @P6 IMAD.IADD R11, R19, 0x1, R20 ;  /* 0x00000001130b6824 */ /* 0x000fe200078e0214 */
[----:B------:R-:W-:Y:S02]  /*10c0*/  @!P5 ISETP.GT.AND P6, PT, R18, RZ, P0 ;  /* 0x000000ff1200d20c */ /* 0x000fe400007c4270 */
[----:B0-----:R-:W-:Y:S02]  /*10d0*/  @!P5 SEL R14, RZ, 0x1, !P0 ;  /* 0x00000001ff0ed807 */ /* 0x001fe40004000000 */
[----:B------:R-:W-:Y:S02]  /*10e0*/  PLOP3.LUT P0, PT, PT, PT, PT, 0x80, 0x8 ;  /* 0x000000000008781c */ /* 0x000fe40003f0f070 */
[----:B------:R-:W-:Y:S01]  /*10f0*/  @!P5 PLOP3.LUT P0, PT, P6, PT, PT, 0x80, 0x8 ;  /* 0x000000000008d81c */ /* 0x000fe2000370f070 */
[----:B------:R-:W-:Y:S01]  /*1100*/  @!P5 IMAD.IADD R13, R11, 0x1, R14 ;  /* 0x000000010b0dd824 */ /* 0x000fe200078e020e */
[----:B------:R-:W-:-:S03]  /*1110*/  @!P5 ISETP.GE.AND P6, PT, R22, R5, PT ;  /* 0x000000051600d20c */ /* 0x000fc60003fc6270 */
[----:B------:R-:W-:-:S08]  /*1120*/  @!P5 VIADD R12, R13, 0x1 ;  /* 0x000000010d0cd836 */ /* 0x000fd00000000000 */
[----:B------:R-:W-:Y:S01]  /*1130*/  @!P0 IMAD.MOV R12, RZ, RZ, R13 ;  /* 0x000000ffff0c8224 */ /* 0x000fe200078e020d */
[----:B------:R-:W-:-:S05]  /*1140*/  @!P5 SEL R13, R14, RZ, !P6 ;  /* 0x000000ff0e0dd207 */ /* 0x000fca0007000000 */
[----:B------:R-:W-:-:S04]  /*1150*/  @!P5 IMAD.IADD R11, R13, 0x1, R12 ;  /* 0x000000010d0bd824 */ /* 0x000fc800078e020c */
[----:B------:R-:W-:Y:S01]  /*1160*/  @P4 VIADD R12, R11, 0x1 ;  /* 0x000000010b0c4836 */ /* 0x000fe20000000000 */
[----:B--2---:R-:W-:-:S13]  /*1170*/  ISETP.GT.U32.OR P0, PT, R15, 0x40, !P4 ;  /* 0x000000400f00780c */ /* 0x004fda0006704470 */
[----:B------:R-:W-:Y:S01]  /*1180*/  @!P0 IMAD.MOV R12, RZ, RZ, R11 ;  /* 0x000000ffff0c8224 */ /* 0x000fe200078e020b */
[----:B----4-:R-:W-:-:S03]  /*1190*/  ISETP.GT.U32.OR P5, PT, R16, 0x40, P3 ;  /* 0x000000401000780c */ /* 0x010fc60001fa4470 */
[----:B------:R-:W-:-:S04]  /*11a0*/  @P4 IMAD.MOV.U32 R11, RZ, RZ, R12 ;  /* 0x000000ffff0b4224 */ /* 0x000fc800078e000c */
[----:B------:R-:W-:-:S06]  /*11b0*/  @!P3 VIADD R12, R11, 0x1 ;  /* 0x000000010b0cb836 */ /* 0x000fcc0000000000 */
[----:B------:R-:W-:-:S05]  /*11c0*/  @!P5 IADD3 R12, PT, PT, R11, RZ, RZ ;  /* 0x000000ff0b0cd210 */ /* 0x000fca0007ffe0ff */
[----:B------:R-:W-:-:S05]  /*11d0*/  @!P3 IMAD.MOV.U32 R11, RZ, RZ, R12 ;  /* 0x000000ffff0bb224 */ /* 0x000fca00078e000c */
[----:B------:R-:W-:-:S13]  /*11e0*/  ISETP.NE.AND P0, PT, R11, 0x3, PT ;  /* 0x000000030b00780c */ /* 0x000fda0003f05270 */
[----:B------:R-:W-:Y:S05]  /*11f0*/  @!P0 BRA `(.L_x_9) ;  /* 0x0000000000348947 */ /* 0x000fea0003800000 */
[----:B------:R-:W-:-:S13]  /*1200*/  ISETP.NE.AND P0, PT, R11, 0x2, PT ;  /* 0x000000020b00780c */ /* 0x000fda0003f05270 */
[----:B------:R-:W-:Y:S05]  /*1210*/  @P0 BRA `(.L_x_10) ;  /* 0x00000000001c0947 */ /* 0x000fea0003800000 */
[----:B------:R-:W-:-:S05]  /*1220*/  IADD3 R12, P0, PT, R9, UR16, RZ ;  /* 0x00000010090c7c10 */ /* 0x000fca000ff1e0ff */
[----:B------:R-:W-:-:S06]  /*1230*/  IMAD.X R13, RZ, RZ, UR17, P0 ;  /* 0x00000011ff0d7e24 */ /* 0x000fcc00080e06ff */
[----:B------:R-:W2:Y:S01]  /*1240*/  LDG.E.U8 R13, desc[UR10][R12.64] ;  /* 0x0000000a0c0d7981 */ /* 0x000ea2000c1e1100 */
[----:B------:R-:W-:-:S05]  /*1250*/  IADD3 R14, P0, PT, R9, UR5, RZ ;  /* 0x00000005090e7c10 */ /* 0x000fca000ff1e0ff */
[----:B------:R-:W-:-:S05]  /*1260*/  IMAD.X R15, RZ, RZ, R7, P0 ;  /* 0x000000ffff0f7224 */ /* 0x000fca00000e0607 */
[----:B--2---:R0:W-:Y:S01]  /*1270*/  STG.E.U8 desc[UR10][R14.64], R13 ;  /* 0x0000000d0e007986 */ /* 0x0041e2000c10110a */
[----:B------:R-:W-:Y:S05]  /*1280*/  BRA `(.L_x_11) ;  /* 0x0000000000247947 */ /* 0x000fea0003800000 */
.L_x_10:
[----:B------:R-:W-:-:S05]  /*1290*/  IADD3 R12, P0, PT, R9, UR5, RZ ;  /* 0x00000005090c7c10 */ /* 0x000fca000ff1e0ff */
[----:B------:R-:W-:-:S05]  /*12a0*/  IMAD.X R13, RZ, RZ, R7, P0 ;  /* 0x000000ffff0d7224 */ /* 0x000fca00000e0607 */
[----:B------:R1:W-:Y:S01]  /*12b0*/  STG.E.U8 desc[UR10][R12.64], RZ ;  /* 0x000000ff0c007986 */ /* 0x0003e2000c10110a */
[----:B------:R-:W-:Y:S05]  /*12c0*/  BRA `(.L_x_11) ;  /* 0x0000000000147947 */ /* 0x000fea0003800000 */
.L_x_9:
[----:B------:R-:W-:Y:S01]  /*12d0*/  IADD3 R12, P0, PT, R9, UR5, RZ ;  /* 0x00000005090c7c10 */ /* 0x000fe2000ff1e0ff */
[----:B------:R-:W-:-:S04]  /*12e0*/  IMAD.MOV.U32 R9, RZ, RZ, 0xff ;  /* 0x000000ffff097424 */ /* 0x000fc800078e00ff */
[--C-:B------:R-:W-:Y:S01]  /*12f0*/  IMAD.X R13, RZ, RZ, R7.reuse, P0 ;  /* 0x000000ffff0d7224 */ /* 0x100fe200000e0607 */
[----:B------:R-:W-:-:S05]  /*1300*/  PRMT R7, R9, 0x7610, R7 ;  /* 0x0000761009077816 */ /* 0x000fca0000000007 */
[----:B------:R2:W-:Y:S02]  /*1310*/  STG.E.U8 desc[UR10][R12.64], R7 ;  /* 0x000000070c007986 */ /* 0x0005e4000c10110a */
.L_x_11:
[----:B-12---:R-:W-:Y:S01]  /*1320*/  VIADD R12, R2, 0x2 ;  /* 0x00000002020c7836 */ /* 0x006fe20000000000 */
[----:B------:R-:W-:Y:S06]  /*1330*/  @P2 BRA `(.L_x_12) ;  /* 0xfffffff4004c2947 */ /* 0x000fec000383ffff */
.L_x_5:
[----:B------:R-:W4:Y:S01]  /*1340*/  S2UR UR8, SR_CgaCtaId ;  /* 0x00000000000879c3 */ /* 0x000f220000008800 */
[----:B------:R-:W-:Y:S02]  /*1350*/  UMOV UR5, 0x400 ;  /* 0x0000040000057882 */ /* 0x000fe40000000000 */
[----:B----4-:R-:W-:-:S09]  /*1360*/  ULEA UR5, UR8, UR5, 0x18 ;  /* 0x0000000508057291 */ /* 0x010fd2000f8ec0ff */
[----:B------:R4:W-:Y:S03]  /*1370*/  STS [UR5], R3 ;  /* 0x00000003ff007988 */ /* 0x0009e60008000805 */
.L_x_0:
[----:B------:R-:W-:Y:S01]  /*1380*/  BAR.SYNC.DEFER_BLOCKING 0x0 ;  /* 0x0000000000007b1d */ /* 0x000fe20000010000 */
[----:B------:R-:W-:Y:S01]  /*1390*/  IMAD.MOV.U32 R2, RZ, RZ, 0x1 ;  /* 0x00000001ff027424 */ /* 0x000fe200078e00ff */
[----:B------:R-:W-:-:S04]  /*13a0*/  UISETP.NE.AND UP1, UPT, UR6, URZ, UPT ;  /* 0x000000ff0600728c */ /* 0x000fc8000bf25270 */
[----:B------:R0:W-:Y:S05]  /*13b0*/  STS [UR5], R2 ;  /* 0x00000002ff007988 */ /* 0x0001ea0008000805 */
[----:B------:R-:W-:Y:S05]  /*13c0*/  BRA.U !UP1, `(.L_x_13) ;  /* 0x0000001109507547 */ /* 0x000fea000b800000 */
[----:B------:R-:W-:Y:S01]  /*13d0*/  UISETP.GE.U32.AND UP1, UPT, UR6, 0x2, UPT ;  /* 0x000000020600788c */ /* 0x000fe2000bf26070 */
[----:B0-----:R-:W-:Y:S01]  /*13e0*/  IMAD.MOV.U32 R2, RZ, RZ, 0x2 ;  /* 0x00000002ff027424 */ /* 0x001fe200078e00ff */
[----:B------:R-:W-:-:S07]  /*13f0*/  UMOV UR5, URZ ;  /* 0x000000ff00057c82 */ /* 0x000fce0008000000 */
[----:B------:R-:W-:Y:S05]  /*1400*/  BRA.U !UP1, `(.L_x_14) ;  /* 0x0000000909b07547 */ /* 0x000fea000b800000 */
[----:B------:R-:W0:Y:S01]  /*1410*/  LDCU UR5, c[0x0][0x394] ;  /* 0x00007280ff0577ac */ /* 0x000e220008000800 */
[----:B----4-:R-:W4:Y:S01]  /*1420*/  LDC R3, c[0x0][0x394] ;  /* 0x0000e500ff037b82 */ /* 0x010f220000000800 */
[----:B------:R-:W-:Y:S01]  /*1430*/  IMAD.MOV.U32 R6, RZ, RZ, RZ ;  /* 0x000000ffff067224 */ /* 0x000fe200078e00ff */
[----:B------:R-:W1:Y:S01]  /*1440*/  LDCU.64 UR12, c[0x0][0x388] ;  /* 0x00007100ff0c77ac */ /* 0x000e620008000a00 */
[----:B------:R-:W1:Y:S05]  /*1450*/  LDCU.64 UR8, c[0x0][0x380] ;  /* 0x00007000ff0877ac */ /* 0x000e6a0008000a00 */
[----:B------:R-:W2:Y:S01]  /*1460*/  LDC R2, c[0x0][0x390] ;  /* 0x0000e400ff027b82 */ /* 0x000ea20000000800 */
[----:B0-----:R-:W0:Y:S01]  /*1470*/  I2F.U32.RP R0, UR5 ;  /* 0x0000000500007d06 */ /* 0x001e220008209000 */
[----:B------:R-:W-:-:S02]  /*1480*/  UISETP.NE.U32.AND UP1, UPT, UR5, URZ, UPT ;  /* 0x000000ff0500728c */ /* 0x000fc4000bf25070 */
[----:B---3--:R-:W-:-:S04]  /*1490*/  LOP3.LUT R8, RZ, UR5, RZ, 0x33, !PT ;  /* 0x00000005ff087c12 */ /* 0x008fc8000f8e33ff */
[----:B------:R-:W-:Y:S01]  /*14a0*/  PLOP3.LUT P1, PT, PT, PT, UP1, 0x80, 0x8 ;  /* 0x000000000008781c */ /* 0x000fe20003f2f018 */
[----:B0-----:R-:W1:Y:S02]  /*14b0*/  MUFU.RCP R0, R0 ;  /* 0x0000000000007308 */ /* 0x001e640000001000 */
[----:B-1----:R-:W-:Y:S01]  /*14c0*/  IADD3 R4, PT, PT, R0, 0xffffffe, RZ ;  /* 0x0ffffffe00047810 */ /* 0x002fe20007ffe0ff */
[----:B------:R-:W-:-:S05]  /*14d0*/  IMAD.MOV.U32 R0, RZ, RZ, 0x1 ;  /* 0x00000001ff007424 */ /* 0x000fca00078e00ff */
[----:B------:R0:W2:Y:S02]  /*14e0*/  F2I.FTZ.U32.TRUNC.NTZ R5, R4 ;  /* 0x0000000400057305 */ /* 0x0000a4000021f000 */
[----:B0-----:R-:W-:Y:S02]  /*14f0*/  IMAD.MOV.U32 R4, RZ, RZ, RZ ;  /* 0x000000ffff047224 */ /* 0x001fe400078e00ff */
[----:B--2---:R-:W-:-:S04]  /*1500*/  IMAD.MOV R9, RZ, RZ, -R5 ;  /* 0x000000ffff097224 */ /* 0x004fc800078e0a05 */
[----:B------:R-:W-:-:S04]  /*1510*/  IMAD R9, R9, UR5, RZ ;  /* 0x0000000509097c24 */ /* 0x000fc8000f8e02ff */
[----:B----4-:R-:W-:-:S07]  /*1520*/  IMAD.HI.U32 R9, R5, R9, R4 ;  /* 0x0000000905097227 */ /* 0x010fce00078e0004 */
.L_x_20:
[----:B------:R-:W-:-:S04]  /*1530*/  IMAD.HI.U32 R9, R9, R6, RZ ;  /* 0x0000000609097227 */ /* 0x000fc800078e00ff */
[----:B012---:R-:W-:-:S04]  /*1540*/  IMAD.MOV R4, RZ, RZ, -R9 ;  /* 0x000000ffff047224 */ /* 0x007fc800078e0a09 */
        /* <DEDUP_REMOVED lines=9> */
[C---:B------:R-:W-:Y:S02]  /*15e0*/  ISETP.GE.AND P4, PT, R8.reuse, 0x1, PT ;  /* 0x000000010800780c */ /* 0x040fe40003f86270 */
[----:B------:R-:W-:-:S04]  /*15f0*/  IADD3 R8, PT, PT, R8, 0x1, RZ ;  /* 0x0000000108087810 */ /* 0x000fc80007ffe0ff */
[----:B------:R-:W-:-:S07]  /*1600*/  ISETP.GE.AND P3, PT, R8, R3, PT ;  /* 0x000000030800720c */ /* 0x000fce0003f66270 */
[----:B------:R-:W0:Y:S08]  /*1610*/  @P4 LDC.64 R4, c[0x0][0x388] ;  /* 0x0000e200ff044b82 */ /* 0x000e300000000a00 */
[----:B------:R-:W1:Y:S01]  /*1620*/  @!P3 LDC.64 R8, c[0x0][0x388] ;  /* 0x0000e200ff08bb82 */ /* 0x000e620000000a00 */
[C---:B------:R-:W-:Y:S01]  /*1630*/  ISETP.GE.AND P2, PT, R15.reuse, 0x1, PT ;  /* 0x000000010f00780c */ /* 0x040fe20003f46270 */
[----:B------:R-:W-:Y:S01]  /*1640*/  VIADD R7, R15, 0x1 ;  /* 0x000000010f077836 */ /* 0x000fe20000000000 */
[----:B------:R-:W-:-:S05]  /*1650*/  PLOP3.LUT P0, PT, PT, PT, PT, 0x80, 0x8 ;  /* 0x000000000008781c */ /* 0x000fca0003f0f070 */
[----:B------:R-:W2:Y:S01]  /*1660*/  @!P3 LDC R14, c[0x0][0x390] ;  /* 0x0000e400ff0ebb82 */ /* 0x000ea20000000800 */
[----:B0-----:R-:W3:Y:S01]  /*1670*/  @P4 LDG.E.U8 R4, desc[UR10][R4.64] ;  /* 0x0000000a04044981 */ /* 0x001ee2000c1e1100 */
[----:B------:R-:W-:-:S06]  /*1680*/  ISETP.GE.AND P1, PT, R7, R2, PT ;  /* 0x000000020700720c */ /* 0x000fcc0003f26270 */
[----:B------:R-:W0:Y:S01]  /*1690*/  @P2 LDC.64 R10, c[0x0][0x388] ;  /* 0x0000e200ff0a2b82 */ /* 0x000e220000000a00 */
[----:B-1----:R-:W4:Y:S07]  /*16a0*/  @!P3 LDG.E.U8 R8, desc[UR10][R8.64] ;  /* 0x0000000a0808b981 */ /* 0x002f2e000c1e1100 */
[----:B------:R-:W1:Y:S01]  /*16b0*/  @!P1 LDC.64 R12, c[0x0][0x388] ;  /* 0x0000e200ff0c9b82 */ /* 0x000e620000000a00 */
[----:B0-----:R-:W5:Y:S04]  /*16c0*/  @P2 LDG.E.U8 R10, desc[UR10][R10.64] ;  /* 0x0000000a0a0a2981 */ /* 0x001f68000c1e1100 */
[----:B-1----:R-:W5:Y:S01]  /*16d0*/  @!P1 LDG.E.U8 R12, desc[UR10][R12.64] ;  /* 0x0000000a0c0c9981 */ /* 0x002f62000c1e1100 */
[----:B---3--:R-:W-:-:S04]  /*16e0*/  @P4 ISETP.GT.U32.AND P5, PT, R4, 0x40, PT ;  /* 0x000000400400480c */ /* 0x008fc80003fa4070 */
[C---:B------:R-:W-:Y:S02]  /*16f0*/  @P4 ISETP.GT.AND P6, PT, R15.reuse, RZ, P5 ;  /* 0x000000ff0f00420c */ /* 0x040fe40002fc4270 */
[----:B------:R-:W-:Y:S02]  /*1700*/  @P4 SEL R4, RZ, 0x1, !P5 ;  /* 0x00000001ff044807 */ /* 0x000fe40006800000 */
[----:B------:R-:W-:Y:S02]  /*1710*/  @P4 PLOP3.LUT P0, PT, P6, PT, PT, 0x80, 0x8 ;  /* 0x000000000008481c */ /* 0x000fe4000370f070 */
[----:B------:R-:W-:Y:S01]  /*1720*/  @P4 ISETP.GT.AND P6, PT, R15, R2, PT ;  /* 0x000000020f00420c */ /* 0x000fe20003fc4270 */
[----:B------:R-:W-:Y:S01]  /*1730*/  @P4 VIADD R5, R4, 0x1 ;  /* 0x0000000104054836 */ /* 0x000fe20000000000 */
[----:B----4-:R-:W-:Y:S01]  /*1740*/  @!P3 ISETP.GT.U32.AND P5, PT, R8, 0x40, PT ;  /* 0x000000400800b80c */ /* 0x010fe20003fa4070 */
[----:B------:R-:W-:-:S08]  /*1750*/  IMAD.MOV.U32 R8, RZ, RZ, RZ ;  /* 0x000000ffff087224 */ /* 0x000fd000078e00ff */
[----:B------:R-:W-:Y:S01]  /*1760*/  @!P0 IMAD.MOV R5, RZ, RZ, R4 ;  /* 0x000000ffff058224 */ /* 0x000fe200078e0204 */
[----:B------:R-:W-:Y:S02]  /*1770*/  @P4 SEL R4, R4, RZ, !P6 ;  /* 0x000000ff04044207 */ /* 0x000fe40007000000 */
[----:B------:R-:W-:Y:S02]  /*1780*/  @!P3 ISETP.GT.AND P6, PT, R15, RZ, P5 ;  /* 0x000000ff0f00b20c */ /* 0x000fe40002fc4270 */
[----:B------:R-:W-:Y:S01]  /*1790*/  PLOP3.LUT P0, PT, PT, PT, PT, 0x80, 0x8 ;  /* 0x000000000008781c */ /* 0x000fe20003f0f070 */
[----:B------:R-:W-:Y:S01]  /*17a0*/  @P4 IMAD.IADD R8, R4, 0x1, R5 ;  /* 0x0000000104084824 */ /* 0x000fe200078e0205 */
[----:B------:R-:W-:Y:S02]  /*17b0*/  @!P3 PLOP3.LUT P0, PT, P6, PT, PT, 0x80, 0x8 ;  /* 0x000000000008b81c */ /* 0x000fe4000370f070 */
[----:B------:R-:W-:Y:S02]  /*17c0*/  @!P3 SEL R5, RZ, 0x1, !P5 ;  /* 0x00000001ff05b807 */ /* 0x000fe40006800000 */
[----:B--2---:R-:W-:Y:S01]  /*17d0*/  @!P3 ISETP.GE.AND P4, PT, R7, R14, PT ;  /* 0x0000000e0700b20c */ /* 0x004fe20003f86270 */
[----:B------:R-:W-:-:S02]  /*17e0*/  IMAD.MOV.U32 R7, RZ, RZ, R0 ;  /* 0x000000ffff077224 */ /* 0x000fc400078e0000 */
[----:B------:R-:W-:Y:S01]  /*17f0*/  @!P3 IMAD.IADD R9, R8, 0x1, R5 ;  /* 0x000000010809b824 */ /* 0x000fe200078e0205 */
[----:B------:R-:W-:-:S03]  /*1800*/  @!P3 SEL R5, R5, RZ, !P4 ;  /* 0x000000ff0505b207 */ /* 0x000fc60006000000 */
[----:B------:R-:W-:Y:S02]  /*1810*/  @!P3 VIADD R4, R9, 0x1 ;  /* 0x000000010904b836 */ /* 0x000fe40000000000 */
[----:B------:R-:W-:Y:S01]  /*1820*/  @!P0 IMAD.MOV R4, RZ, RZ, R9 ;  /* 0x000000ffff048224 */ /* 0x000fe200078e0209 */
[----:B-----5:R-:W-:-:S04]  /*1830*/  ISETP.GT.U32.OR P0, PT, R10, 0x40, !P2 ;  /* 0x000000400a00780c */ /* 0x020fc80005704470 */
[----:B------:R-:W-:Y:S02]  /*1840*/  @!P3 IADD3 R8, PT, PT, R5, R4, RZ ;  /* 0x000000040508b210 */ /* 0x000fe40007ffe0ff */
[----:B------:R-:W-:-:S03]  /*1850*/  ISETP.GT.U32.OR P3, PT, R12, 0x40, P1 ;  /* 0x000000400c00780c */ /* 0x000fc60000f64470 */
[----:B------:R-:W-:-:S04]  /*1860*/  @P2 VIADD R4, R8, 0x1 ;  /* 0x0000000108042836 */ /* 0x000fc80000000000 */
[----:B------:R-:W-:-:S04]  /*1870*/  @!P0 IMAD.MOV R4, RZ, RZ, R8 ;  /* 0x000000ffff048224 */ /* 0x000fc800078e0208 */
[----:B------:R-:W-:-:S04]  /*1880*/  @P2 IMAD.MOV.U32 R8, RZ, RZ, R4 ;  /* 0x000000ffff082224 */ /* 0x000fc800078e0004 */
[----:B------:R-:W-:Y:S02]  /*1890*/  @!P1 VIADD R4, R8, 0x1 ;  /* 0x0000000108049836 */ /* 0x000fe40000000000 */
[----:B------:R-:W-:-:S04]  /*18a0*/  @!P3 IMAD.MOV R4, RZ, RZ, R8 ;  /* 0x000000ffff04b224 */ /* 0x000fc800078e0208 */
[----:B------:R-:W-:Y:S01]  /*18b0*/  @!P1 IMAD.MOV.U32 R8, RZ, RZ, R4 ;  /* 0x000000ffff089224 */ /* 0x000fe200078e0004 */
[----:B------:R-:W-:-:S04]  /*18c0*/  IADD3 R4, P1, PT, R6, UR8, RZ ;  /* 0x0000000806047c10 */ /* 0x000fc8000ff3e0ff */
[----:B------:R-:W-:Y:S01]  /*18d0*/  ISETP.NE.AND P0, PT, R8, 0x2, PT ;  /* 0x000000020800780c */ /* 0x000fe20003f05270 */
[----:B------:R-:W-:-:S12]  /*18e0*/  IMAD.X R5, RZ, RZ, UR9, P1 ;  /* 0x00000009ff057e24 */ /* 0x000fd800088e06ff */
[----:B------:R-:W-:Y:S05]  /*18f0*/  @!P0 BRA `(.L_x_15) ;  /* 0x0000000000148947 */ /* 0x000fea0003800000 */
[----:B------:R-:W-:Y:S01]  /*1900*/  ISETP.NE.AND P0, PT, R8, 0x3, PT ;  /* 0x000000030800780c */ /* 0x000fe20003f05270 */
[----:B------:R-:W-:-:S12]  /*1910*/  HFMA2 R6, -RZ, RZ, 0, 1.5199184417724609375e-05 ;  /* 0x000000ffff067431 */ /* 0x000fd800000001ff */
[----:B------:R0:W-:Y:S04]  /*1920*/  @!P0 STG.E.U8 desc[UR10][R4.64], R6 ;  /* 0x0000000604008986 */ /* 0x0001e8000c10110a */
[----:B------:R0:W-:Y:S01]  /*1930*/  @P0 STG.E.U8 desc[UR10][R4.64], RZ ;  /* 0x000000ff04000986 */ /* 0x0001e2000c10110a */
[----:B------:R-:W-:Y:S05]  /*1940*/  BRA `(.L_x_16) ;  /* 0x0000000000107947 */ /* 0x000fea0003800000 */
.L_x_15:
[----:B------:R-:W-:-:S05]  /*1950*/  IADD3 R8, P0, PT, R6, UR12, RZ ;  /* 0x0000000c06087c10 */ /* 0x000fca000ff1e0ff */
[----:B------:R-:W-:-:S06]  /*1960*/  IMAD.X R9, RZ, RZ, UR13, P0 ;  /* 0x0000000dff097e24 */ /* 0x000fcc00080e06ff */
[----:B------:R-:W2:Y:S04]  /*1970*/  LDG.E.U8 R9, desc[UR10][R8.64] ;  /* 0x0000000a08097981 */ /* 0x000ea8000c1e1100 */
[----:B--2---:R1:W-:Y:S02]  /*1980*/  STG.E.U8 desc[UR10][R4.64], R9 ;  /* 0x0000000904007986 */ /* 0x0043e4000c10110a */
.L_x_16:
[----:B------:R-:W2:Y:S01]  /*1990*/  I2F.U32.RP R10, R3 ;  /* 0x00000003000a7306 */ /* 0x000ea20000209000 */
[----:B------:R-:W-:-:S07]  /*19a0*/  ISETP.NE.U32.AND P1, PT, R3, RZ, PT ;  /* 0x000000ff0300720c */ /* 0x000fce0003f25070 */
[----:B--2---:R-:W2:Y:S02]  /*19b0*/  MUFU.RCP R10, R10 ;  /* 0x0000000a000a7308 */ /* 0x004ea40000001000 */
[----:B--2---:R-:W-:-:S06]  /*19c0*/  VIADD R8, R10, 0xffffffe ;  /* 0x0ffffffe0a087836 */ /* 0x004fcc0000000000 */
[----:B-1----:R1:W0:Y:S02]  /*19d0*/  F2I.FTZ.U32.TRUNC.NTZ R9, R8 ;  /* 0x0000000800097305 */ /* 0x002224000021f000 */
[----:B-1----:R-:W-:Y:S02]  /*19e0*/  IMAD.MOV.U32 R8, RZ, RZ, RZ ;  /* 0x000000ffff087224 */ /* 0x002fe400078e00ff */
[----:B0-----:R-:W-:-:S04]  /*19f0*/  IMAD.MOV R6, RZ, RZ, -R9 ;  /* 0x000000ffff067224 */ /* 0x001fc800078e0a09 */
        /* <DEDUP_REMOVED lines=13> */
[----:B------:R-:W-:-:S05]  /*1ad0*/  IMAD R6, R3, R6, R0 ;  /* 0x0000000603067224 */ /* 0x000fca00078e0200 */
[C---:B------:R-:W-:Y:S01]  /*1ae0*/  ISETP.GE.AND P3, PT, R6.reuse, 0x1, PT ;  /* 0x000000010600780c */ /* 0x040fe20003f66270 */
[----:B------:R-:W-:-:S05]  /*1af0*/  VIADD R6, R6, 0x1 ;  /* 0x0000000106067836 */ /* 0x000fca0000000000 */
[----:B------:R-:W-:-:S07]  /*1b00*/  ISETP.GE.AND P5, PT, R6, R3, PT ;  /* 0x000000030600720c */ /* 0x000fce0003fa6270 */
[----:B------:R-:W0:Y:S08]  /*1b10*/  @P3 LDC.64 R12, c[0x0][0x388] ;  /* 0x0000e200ff0c3b82 */ /* 0x000e300000000a00 */
[----:B------:R-:W1:Y:S01]  /*1b20*/  @!P5 LDC.64 R14, c[0x0][0x388] ;  /* 0x0000e200ff0edb82 */ /* 0x000e620000000a00 */
[C---:B------:R-:W-:Y:S01]  /*1b30*/  ISETP.GE.AND P4, PT, R11.reuse, 0x1, PT ;  /* 0x000000010b00780c */ /* 0x040fe20003f86270 */
[----:B------:R-:W-:Y:S01]  /*1b40*/  VIADD R21, R11, 0x1 ;  /* 0x000000010b157836 */ /* 0x000fe20000000000 */
[----:B0-----:R-:W2:Y:S04]  /*1b50*/  @P3 LDG.E.U8 R12, desc[UR10][R12.64] ;  /* 0x0000000a0c0c3981 */ /* 0x001ea8000c1e1100 */
[----:B------:R-:W-:-:S07]  /*1b60*/  ISETP.GE.AND P2, PT, R21, R2, PT ;  /* 0x000000021500720c */ /* 0x000fce0003f46270 */
[----:B------:R-:W0:Y:S01]  /*1b70*/  @P4 LDC.64 R16, c[0x0][0x388] ;  /* 0x0000e200ff104b82 */ /* 0x000e220000000a00 */
[----:B-1----:R-:W3:Y:S07]  /*1b80*/  @!P5 LDG.E.U8 R14, desc[UR10][R14.64] ;  /* 0x0000000a0e0ed981 */ /* 0x002eee000c1e1100 */
[----:B------:R-:W1:Y:S01]  /*1b90*/  @!P2 LDC.64 R18, c[0x0][0x388] ;  /* 0x0000e200ff12ab82 */ /* 0x000e620000000a00 */
[----:B0-----:R-:W4:Y:S04]  /*1ba0*/  @P4 LDG.E.U8 R16, desc[UR10][R16.64] ;  /* 0x0000000a10104981 */ /* 0x001f28000c1e1100 */
[----:B-1----:R-:W5:Y:S01]  /*1bb0*/  @!P2 LDG.E.U8 R18, desc[UR10][R18.64] ;  /* 0x0000000a1212a981 */ /* 0x002f62000c1e1100 */
[----:B------:R-:W-:Y:S01]  /*1bc0*/  IMAD.MOV.U32 R10, RZ, RZ, RZ ;  /* 0x000000ffff0a7224 */ /* 0x000fe200078e00ff */
[----:B--2---:R-:W-:-:S04]  /*1bd0*/  @P3 ISETP.GT.U32.AND P0, PT, R12, 0x40, PT ;  /* 0x000000400c00380c */ /* 0x004fc80003f04070 */
[C---:B------:R-:W-:Y:S02]  /*1be0*/  @P3 ISETP.GT.AND P6, PT, R11.reuse, RZ, P0 ;  /* 0x000000ff0b00320c */ /* 0x040fe400007c4270 */
[----:B------:R-:W-:Y:S02]  /*1bf0*/  @P3 SEL R6, RZ, 0x1, !P0 ;  /* 0x00000001ff063807 */ /* 0x000fe40004000000 */
[----:B------:R-:W-:Y:S02]  /*1c00*/  PLOP3.LUT P0, PT, PT, PT, PT, 0x80, 0x8 ;  /* 0x000000000008781c */ /* 0x000fe40003f0f070 */
[----:B------:R-:W-:Y:S01]  /*1c10*/  @P3 PLOP3.LUT P0, PT, P6, PT, PT, 0x80, 0x8 ;  /* 0x000000000008381c */ /* 0x000fe2000370f070 */
[----:B------:R-:W-:Y:S01]  /*1c20*/  @P3 VIADD R12, R6, 0x1 ;  /* 0x00000001060c3836 */ /* 0x000fe20000000000 */
[----:B------:R-:W-:-:S11]  /*1c30*/  @P3 ISETP.GT.AND P6, PT, R11, R2, PT ;  /* 0x000000020b00320c */ /* 0x000fd60003fc4270 */
[----:B------:R-:W-:Y:S01]  /*1c40*/  @!P0 IMAD.MOV R12, RZ, RZ, R6 ;  /* 0x000000ffff0c8224 */ /* 0x000fe200078e0206 */
[----:B---3--:R-:W-:Y:S02]  /*1c50*/  @!P5 ISETP.GT.U32.AND P0, PT, R14, 0x40, PT ;  /* 0x000000400e00d80c */ /* 0x008fe40003f04070 */
[----:B------:R-:W-:Y:S02]  /*1c60*/  @P3 SEL R6, R6, RZ, !P6 ;  /* 0x000000ff06063207 */ /* 0x000fe40007000000 */
[----:B------:R-:W-:Y:S02]  /*1c70*/  @!P5 ISETP.GT.AND P6, PT, R11, RZ, P0 ;  /* 0x000000ff0b00d20c */ /* 0x000fe400007c4270 */
[----:B------:R-:W-:Y:S01]  /*1c80*/  @!P5 SEL R11, RZ, 0x1, !P0 ;  /* 0x00000001ff0bd807 */ /* 0x000fe20004000000 */
[----:B------:R-:W-:Y:S01]  /*1c90*/  @P3 IMAD.IADD R10, R6, 0x1, R12 ;  /* 0x00000001060a3824 */ /* 0x000fe200078e020c */
[----:B------:R-:W-:Y:S02]  /*1ca0*/  PLOP3.LUT P3, PT, PT, PT, PT, 0x80, 0x8 ;  /* 0x000000000008781c */ /* 0x000fe40003f6f070 */
[----:B------:R-:W-:Y:S01]  /*1cb0*/  @!P5 PLOP3.LUT P3, PT, P6, PT, PT, 0x80, 0x8 ;  /* 0x000000000008d81c */ /* 0x000fe2000376f070 */
[----:B------:R-:W-:Y:S01]  /*1cc0*/  @!P5 IMAD.IADD R12, R10, 0x1, R11 ;  /* 0x000000010a0cd824 */ /* 0x000fe200078e020b */
[----:B------:R-:W-:-:S03]  /*1cd0*/  @!P5 ISETP.GE.AND P0, PT, R21, R2, PT ;  /* 0x000000021500d20c */ /* 0x000fc60003f06270 */
[----:B------:R-:W-:Y:S01]  /*1ce0*/  @!P5 VIADD R6, R12, 0x1 ;  /* 0x000000010c06d836 */ /* 0x000fe20000000000 */
[----:B------:R-:W-:Y:S02]  /*1cf0*/  @!P5 SEL R11, R11, RZ, !P0 ;  /* 0x000000ff0b0bd207 */ /* 0x000fe40004000000 */
[----:B-----5:R-:W-:-:S05]  /*1d00*/  ISETP.GT.U32.OR P0, PT, R18, 0x40, P2 ;  /* 0x000000401200780c */ /* 0x020fca0001704470 */
[----:B------:R-:W-:Y:S02]  /*1d10*/  @!P3 IADD3 R6, PT, PT, R12, RZ, RZ ;  /* 0x000000ff0c06b210 */ /* 0x000fe40007ffe0ff */
[----:B----4-:R-:W-:-:S03]  /*1d20*/  ISETP.GT.U32.OR P3, PT, R16, 0x40, !P4 ;  /* 0x000000401000780c */ /* 0x010fc60006764470 */
[----:B------:R-:W-:-:S04]  /*1d30*/  @!P5 IMAD.IADD R10, R11, 0x1, R6 ;  /* 0x000000010b0ad824 */ /* 0x000fc800078e0206 */
[----:B------:R-:W-:-:S06]  /*1d40*/  @P4 VIADD R6, R10, 0x1 ;  /* 0x000000010a064836 */ /* 0x000fcc0000000000 */
[----:B------:R-:W-:-:S04]  /*1d50*/  @!P3 IMAD.MOV R6, RZ, RZ, R10 ;  /* 0x000000ffff06b224 */ /* 0x000fc800078e020a */
[----:B------:R-:W-:-:S04]  /*1d60*/  @P4 IMAD.MOV.U32 R10, RZ, RZ, R6 ;  /* 0x000000ffff0a4224 */ /* 0x000fc800078e0006 */
[----:B------:R-:W-:Y:S02]  /*1d70*/  @!P2 VIADD R6, R10, 0x1 ;  /* 0x000000010a06a836 */ /* 0x000fe40000000000 */
[----:B------:R-:W-:-:S04]  /*1d80*/  @!P0 IMAD.MOV R6, RZ, RZ, R10 ;  /* 0x000000ffff068224 */ /* 0x000fc800078e020a */
[----:B------:R-:W-:Y:S02]  /*1d90*/  @!P2 IMAD.MOV.U32 R10, RZ, RZ, R6 ;  /* 0x000000ffff0aa224 */ /* 0x000fe400078e0006 */
[----:B------:R-:W-:-:S03]  /*1da0*/  VIADD R6, R0, 0x1 ;  /* 0x0000000100067836 */ /* 0x000fc60000000000 */
[----:B------:R-:W-:-:S13]  /*1db0*/  ISETP.NE.AND P0, PT, R10, 0x3, PT ;  /* 0x000000030a00780c */ /* 0x000fda0003f05270 */
[----:B------:R-:W-:Y:S05]  /*1dc0*/  @!P0 BRA `(.L_x_17) ;  /* 0x0000000000248947 */ /* 0x000fea0003800000 */
[----:B------:R-:W-:-:S13]  /*1dd0*/  ISETP.NE.AND P0, PT, R10, 0x2, PT ;  /* 0x000000020a00780c */ /* 0x000fda0003f05270 */
[----:B------:R-:W-:Y:S05]  /*1de0*/  @P0 BRA `(.L_x_18) ;  /* 0x0000000000140947 */ /* 0x000fea0003800000 */
[----:B------:R-:W-:-:S04]  /*1df0*/  IADD3 R10, P0, PT, R0, UR12, RZ ;  /* 0x0000000c000a7c10 */ /* 0x000fc8000ff1e0ff */
[----:B------:R-:W-:-:S06]  /*1e00*/  IADD3.X R11, PT, PT, RZ, UR13, RZ, P0, !PT ;  /* 0x0000000dff0b7c10 */ /* 0x000fcc00087fe4ff */
[----:B------:R-:W2:Y:S04]  /*1e10*/  LDG.E.U8 R11, desc[UR10][R10.64] ;  /* 0x0000000a0a0b7981 */ /* 0x000ea8000c1e1100 */
[----:B--2---:R1:W-:Y:S01]  /*1e20*/  STG.E.U8 desc[UR10][R4.64+0x1], R11 ;  /* 0x0000010b04007986 */ /* 0x0043e2000c10110a */
[----:B------:R-:W-:Y:S05]  /*1e30*/  BRA `(.L_x_19) ;  /* 0x0000000000107947 */ /* 0x000fea0003800000 */
.L_x_18:
[----:B------:R2:W-:Y:S01]  /*1e40*/  STG.E.U8 desc[UR10][R4.64+0x1], RZ ;  /* 0x000001ff04007986 */ /* 0x0005e2000c10110a */
[----:B------:R-:W-:Y:S05]  /*1e50*/  BRA `(.L_x_19) ;  /* 0x0000000000087947 */ /* 0x000fea0003800000 */
.L_x_17:
[----:B------:R-:W-:-:S05]  /*1e60*/  IMAD.MOV.U32 R10, RZ, RZ, 0xff ;  /* 0x000000ffff0a7424 */ /* 0x000fca00078e00ff */
[----:B------:R0:W-:Y:S02]  /*1e70*/  STG.E.U8 desc[UR10][R4.64+0x1], R10 ;  /* 0x0000010a04007986 */ /* 0x0001e4000c10110a */
.L_x_19:
[----:B------:R-:W-:Y:S01]  /*1e80*/  ISETP.NE.AND P0, PT, R6, UR7, PT ;  /* 0x0000000706007c0c */ /* 0x000fe2000bf05270 */
[----:B------:R-:W-:-:S12]  /*1e90*/  VIADD R0, R0, 0x2 ;  /* 0x0000000200007836 */ /* 0x000fd80000000000 */
[----:B------:R-:W-:Y:S05]  /*1ea0*/  @P0 BRA `(.L_x_20) ;  /* 0xfffffff400a00947 */ /* 0x000fea000383ffff */
[----:B------:R-:W-:Y:S01]  /*1eb0*/  VIADD R2, R7, 0x3 ;  /* 0x0000000307027836 */ /* 0x000fe20000000000 */
[----:B------:R-:W-:-:S06]  /*1ec0*/  UMOV UR5, UR7 ;  /* 0x0000000700057c82 */ /* 0x000fcc0008000000 */
.L_x_14:
[----:B------:R-:W-:-:S09]  /*1ed0*/  ULOP3.LUT UP1, URZ, UR6, 0x1, URZ, 0xc0, !UPT ;  /* 0x0000000106ff7892 */ /* 0x000fd2000f82c0ff */
[----:B------:R-:W-:Y:S05]  /*1ee0*/  BRA.U !UP1, `(.L_x_21) ;  /* 0x0000000509787547 */ /* 0x000fea000b800000 */
[----:B------:R-:W5:Y:S08]  /*1ef0*/  LDC R6, c[0x0][0x394] ;  /* 0x0000e500ff067b82 */ /* 0x000f700000000800 */
[----:B------:R-:W3:Y:S01]  /*1f00*/  LDC R14, c[0x0][0x390] ;  /* 0x0000e400ff0e7b82 */ /* 0x000ee20000000800 */
[----:B-----5:R-:W5:Y:S01]  /*1f10*/  I2F.U32.RP R7, R6 ;  /* 0x0000000600077306 */ /* 0x020f620000209000 */
[----:B------:R-:W-:-:S07]  /*1f20*/  ISETP.NE.U32.AND P2, PT, R6, RZ, PT ;  /* 0x000000ff0600720c */ /* 0x000fce0003f45070 */
[----:B-----5:R-:W0:Y:S02]  /*1f30*/  MUFU.RCP R7, R7 ;  /* 0x0000000700077308 */ /* 0x020e240000001000 */
[----:B012---:R-:W-:-:S06]  /*1f40*/  VIADD R4, R7, 0xffffffe ;  /* 0x0ffffffe07047836 */ /* 0x007fcc0000000000 */
[----:B------:R0:W4:Y:S02]  /*1f50*/  F2I.FTZ.U32.TRUNC.NTZ R5, R4 ;  /* 0x0000000400057305 */ /* 0x000124000021f000 */
[----:B0-----:R-:W-:Y:S02]  /*1f60*/  IMAD.MOV.U32 R4, RZ, RZ, RZ ;  /* 0x000000ffff047224 */ /* 0x001fe400078e00ff */
[----:B----4-:R-:W-:-:S04]  /*1f70*/  IMAD.MOV R3, RZ, RZ, -R5 ;  /* 0x000000ffff037224 */ /* 0x010fc800078e0a05 */
[----:B------:R-:W-:-:S04]  /*1f80*/  IMAD R3, R3, R6, RZ ;  /* 0x0000000603037224 */ /* 0x000fc800078e02ff */
[----:B------:R-:W-:-:S06]  /*1f90*/  IMAD.HI.U32 R3, R5, R3, R4 ;  /* 0x0000000305037227 */ /* 0x000fcc00078e0004 */
[----:B------:R-:W-:-:S04]  /*1fa0*/  IMAD.HI.U32 R0, R3, UR5, RZ ;  /* 0x0000000503007c27 */ /* 0x000fc8000f8e00ff */
[----:B------:R-:W-:-:S04]  /*1fb0*/  IMAD.MOV R3, RZ, RZ, -R0 ;  /* 0x000000ffff037224 */ /* 0x000fc800078e0a00 */
[----:B------:R-:W-:-:S05]  /*1fc0*/  IMAD R3, R6, R3, UR5 ;  /* 0x0000000506037e24 */ /* 0x000fca000f8e0203 */
[----:B------:R-:W-:-:S13]  /*1fd0*/  ISETP.GE.U32.AND P0, PT, R3, R6, PT ;  /* 0x000000060300720c */ /* 0x000fda0003f06070 */
[----:B------:R-:W-:Y:S01]  /*1fe0*/  @P0 IMAD.IADD R3, R3, 0x1, -R6 ;  /* 0x0000000103030824 */ /* 0x000fe200078e0a06 */
[----:B------:R-:W-:-:S04]  /*1ff0*/  @P0 IADD3 R0, PT, PT, R0, 0x1, RZ ;  /* 0x0000000100000810 */ /* 0x000fc80007ffe0ff */
[----:B------:R-:W-:-:S13]  /*2000*/  ISETP.GE.U32.AND P1, PT, R3, R6, PT ;  /* 0x000000060300720c */ /* 0x000fda0003f26070 */
[----:B------:R-:W-:Y:S01]  /*2010*/  @P1 VIADD R0, R0, 0x1 ;  /* 0x0000000100001836 */ /* 0x000fe20000000000 */
[----:B------:R-:W-:-:S04]  /*2020*/  @!P2 LOP3.LUT R0, RZ, R6, RZ, 0x33, !PT ;  /* 0x00000006ff00a212 */ /* 0x000fc800078e33ff */
[C---:B------:R-:W-:Y:S01]  /*2030*/  ISETP.GE.AND P2, PT, R0.reuse, 0x1, PT ;  /* 0x000000010000780c */ /* 0x040fe20003f46270 */
[----:B------:R-:W-:Y:S02]  /*2040*/  IMAD.MOV R3, RZ, RZ, -R0 ;  /* 0x000000ffff037224 */ /* 0x000fe400078e0a00 */
[----:B------:R-:W-:Y:S02]  /*2050*/  VIADD R13, R0, 0x1 ;  /* 0x00000001000d7836 */ /* 0x000fe40000000000 */
[----:B------:R-:W-:-:S03]  /*2060*/  IMAD R3, R6, R3, UR5 ;  /* 0x0000000506037e24 */ /* 0x000fc6000f8e0203 */
[----:B---3--:R-:W-:Y:S02]  /*2070*/  ISETP.GE.AND P0, PT, R13, R14, PT ;  /* 0x0000000e0d00720c */ /* 0x008fe40003f06270 */
[C---:B------:R-:W-:Y:S01]  /*2080*/  ISETP.GE.AND P3, PT, R3.reuse, 0x1, PT ;  /* 0x000000010300780c */ /* 0x040fe20003f66270 */
[----:B------:R-:W-:Y:S02]  /*2090*/  VIADD R3, R3, 0x1 ;  /* 0x0000000103037836 */ /* 0x000fe40000000000 */
[----:B------:R-:W0:Y:S03]  /*20a0*/  @P2 LDC.64 R8, c[0x0][0x388] ;  /* 0x0000e200ff082b82 */ /* 0x000e260000000a00 */
[----:B------:R-:W-:-:S07]  /*20b0*/  ISETP.GE.AND P1, PT, R3, R6, PT ;  /* 0x000000060300720c */ /* 0x000fce0003f26270 */
[----:B------:R-:W1:Y:S08]  /*20c0*/  @P3 LDC.64 R4, c[0x0][0x388] ;  /* 0x0000e200ff043b82 */ /* 0x000e700000000a00 */
[----:B------:R-:W2:Y:S01]  /*20d0*/  @!P1 LDC.64 R6, c[0x0][0x388] ;  /* 0x0000e200ff069b82 */ /* 0x000ea20000000a00 */
[----:B0-----:R-:W3:Y:S07]  /*20e0*/  @P2 LDG.E.U8 R8, desc[UR10][R8.64] ;  /* 0x0000000a08082981 */ /* 0x001eee000c1e1100 */
[----:B------:R-:W0:Y:S01]  /*20f0*/  @!P0 LDC.64 R10, c[0x0][0x388] ;  /* 0x0000e200ff0a8b82 */ /* 0x000e220000000a00 */
[----:B-1----:R-:W4:Y:S04]  /*2100*/  @P3 LDG.E.U8 R4, desc[UR10][R4.64] ;  /* 0x0000000a04043981 */ /* 0x002f28000c1e1100 */
[----:B--2---:R-:W2:Y:S04]  /*2110*/  @!P1 LDG.E.U8 R6, desc[UR10][R6.64] ;  /* 0x0000000a06069981 */ /* 0x004ea8000c1e1100 */
[----:B0-----:R-:W5:Y:S01]  /*2120*/  @!P0 LDG.E.U8 R10, desc[UR10][R10.64] ;  /* 0x0000000a0a0a8981 */ /* 0x001f62000c1e1100 */
[----:B------:R-:W-:-:S02]  /*2130*/  @P3 ISETP.GT.AND P4, PT, R0, RZ, PT ;  /* 0x000000ff0000320c */ /* 0x000fc40003f84270 */
[----:B------:R-:W-:Y:S02]  /*2140*/  @P3 ISETP.GT.AND P6, PT, R0, R14, PT ;  /* 0x0000000e0000320c */ /* 0x000fe40003fc4270 */
[----:B----4-:R-:W-:-:S04]  /*2150*/  @P3 ISETP.GT.U32.AND P5, PT, R4, 0x40, PT ;  /* 0x000000400400380c */ /* 0x010fc80003fa4070 */
[----:B------:R-:W-:Y:S02]  /*2160*/  @P3 SEL R3, RZ, 0x1, !P5 ;  /* 0x00000001ff033807 */ /* 0x000fe40006800000 */
[----:B------:R-:W-:Y:S02]  /*2170*/  @P3 SEL R12, RZ, 0x2, !P5 ;  /* 0x00000002ff0c3807 */ /* 0x000fe40006800000 */
[----:B--2---:R-:W-:Y:S02]  /*2180*/  @!P1 ISETP.GT.U32.AND P5, PT, R6, 0x40, PT ;  /* 0x000000400600980c */ /* 0x004fe40003fa4070 */
[----:B------:R-:W-:Y:S02]  /*2190*/  @P3 SEL R12, R12, R3, P4 ;  /* 0x000000030c0c3207 */ /* 0x000fe40002000000 */
[----:B------:R-:W-:Y:S02]  /*21a0*/  @P3 SEL R3, R3, RZ, !P6 ;  /* 0x000000ff03033207 */ /* 0x000fe40007000000 */
[----:B------:R-:W-:-:S02]  /*21b0*/  @!P1 ISETP.GT.AND P4, PT, R0, RZ, PT ;  /* 0x000000ff0000920c */ /* 0x000fc40003f84270 */
[----:B------:R-:W-:Y:S01]  /*21c0*/  @!P1 SEL R4, RZ, 0x1, !P5 ;  /* 0x00000001ff049807 */ /* 0x000fe20006800000 */
[----:B------:R-:W-:Y:S02]  /*21d0*/  IMAD.MOV.U32 R0, RZ, RZ, RZ ;  /* 0x000000ffff007224 */ /* 0x000fe400078e00ff */
[----:B------:R-:W-:Y:S01]  /*21e0*/  @P3 IMAD.IADD R0, R12, 0x1, R3 ;  /* 0x000000010c003824 */ /* 0x000fe200078e0203 */
[----:B------:R-:W-:Y:S02]  /*21f0*/  @!P1 SEL R3, R4, RZ, P4 ;  /* 0x000000ff04039207 */ /* 0x000fe40002000000 */
[----:B------:R-:W-:Y:S02]  /*2200*/  @!P1 ISETP.GE.AND P3, PT, R13, R14, PT ;  /* 0x0000000e0d00920c */ /* 0x000fe40003f66270 */
[----:B---3--:R-:W-:Y:S02]  /*2210*/  ISETP.GT.U32.OR P4, PT, R8, 0x40, !P2 ;  /* 0x000000400800780c */ /* 0x008fe40005784470 */
[----:B------:R-:W-:-:S02]  /*2220*/  @!P1 IADD3 R3, PT, PT, R3, R0, R4 ;  /* 0x0000000003039210 */ /* 0x000fc40007ffe004 */
[----:B------:R-:W-:-:S05]  /*2230*/  @!P1 SEL R4, R4, RZ, !P3 ;  /* 0x000000ff04049207 */ /* 0x000fca0005800000 */
[----:B------:R-:W-:Y:S01]  /*2240*/  @!P1 IMAD.IADD R0, R3, 0x1, R4 ;  /* 0x0000000103009824 */ /* 0x000fe200078e0204 */
[----:B-----5:R-:W-:-:S03]  /*2250*/  ISETP.GT.U32.OR P1, PT, R10, 0x40, P0 ;  /* 0x000000400a00780c */ /* 0x020fc60000724470 */
[C---:B------:R-:W-:Y:S01]  /*2260*/  @P2 VIADD R3, R0.reuse, 0x1 ;  /* 0x0000000100032836 */ /* 0x040fe20000000000 */
[----:B------:R-:W-:-:S05]  /*2270*/  @!P4 IADD3 R3, PT, PT, R0, RZ, RZ ;  /* 0x000000ff0003c210 */ /* 0x000fca0007ffe0ff */
[----:B------:R-:W-:-:S04]  /*2280*/  @P2 IMAD.MOV.U32 R0, RZ, RZ, R3 ;  /* 0x000000ffff002224 */ /* 0x000fc800078e0003 */
[----:B------:R-:W-:Y:S02]  /*2290*/  @!P0 VIADD R3, R0, 0x1 ;  /* 0x0000000100038836 */ /* 0x000fe40000000000 */
[----:B------:R-:W-:-:S04]  /*22a0*/  @!P1 IMAD.MOV R3, RZ, RZ, R0 ;  /* 0x000000ffff039224 */ /* 0x000fc800078e0200 */
[----:B------:R-:W-:-:S05]  /*22b0*/  @!P0 IMAD.MOV.U32 R0, RZ, RZ, R3 ;  /* 0x000000ffff008224 */ /* 0x000fca00078e0003 */
[----:B------:R-:W-:-:S13]  /*22c0*/  ISETP.NE.AND P0, PT, R0, 0x3, PT ;  /* 0x000000030000780c */ /* 0x000fda0003f05270 */
[----:B------:R-:W-:Y:S05]  /*22d0*/  @!P0 BRA `(.L_x_22) ;  /* 0x00000000005c8947 */ /* 0x000fea0003800000 */
[----:B------:R-:W-:-:S13]  /*22e0*/  ISETP.NE.AND P0, PT, R0, 0x2, PT ;  /* 0x000000020000780c */ /* 0x000fda0003f05270 */
[----:B------:R-:W-:Y:S05]  /*22f0*/  @P0 BRA `(.L_x_23) ;  /* 0x0000000000340947 */ /* 0x000fea0003800000 */
[----:B------:R-:W0:Y:S02]  /*2300*/  LDCU.128 UR12, c[0x0][0x380] ;  /* 0x00007000ff0c77ac */ /* 0x000e240008000c00 */
[----:B0-----:R-:W-:-:S04]  /*2310*/  UIADD3 UR8, UP1, UPT, UR5, UR14, URZ ;  /* 0x0000000e05087290 */ /* 0x001fc8000ff3e0ff */
[----:B------:R-:W-:Y:S02]  /*2320*/  UIADD3.X UR9, UPT, UPT, URZ, UR15, URZ, UP1, !UPT ;  /* 0x0000000fff097290 */ /* 0x000fe40008ffe4ff */
[----:B------:R-:W-:-:S04]  /*2330*/  IMAD.U32 R4, RZ, RZ, UR8 ;  /* 0x00000008ff047e24 */ /* 0x000fc8000f8e00ff */
[----:B------:R-:W-:-:S06]  /*2340*/  IMAD.U32 R5, RZ, RZ, UR9 ;  /* 0x00000009ff057e24 */ /* 0x000fcc000f8e00ff */
[----:B------:R-:W2:Y:S01]  /*2350*/  LDG.E.U8 R5, desc[UR10][R4.64] ;  /* 0x0000000a04057981 */ /* 0x000ea2000c1e1100 */
[----:B------:R-:W-:Y:S01]  /*2360*/  UIADD3 UR5, UP1, UPT, UR5, UR12, URZ ;  /* 0x0000000c05057290 */ /* 0x000fe2000ff3e0ff */
[----:B------:R-:W-:-:S03]  /*2370*/  MOV R0, R2 ;  /* 0x0000000200007202 */ /* 0x000fc60000000f00 */
[----:B------:R-:W-:Y:S02]  /*2380*/  UIADD3.X UR8, UPT, UPT, URZ, UR13, URZ, UP1, !UPT ;  /* 0x0000000dff087290 */ /* 0x000fe40008ffe4ff */
[----:B------:R-:W-:-:S04]  /*2390*/  IMAD.U32 R6, RZ, RZ, UR5 ;  /* 0x00000005ff067e24 */ /* 0x000fc8000f8e00ff */
[----:B------:R-:W-:-:S05]  /*23a0*/  IMAD.U32 R7, RZ, RZ, UR8 ;  /* 0x00000008ff077e24 */ /* 0x000fca000f8e00ff */
[----:B--2---:R0:W-:Y:S01]  /*23b0*/  STG.E.U8 desc[UR10][R6.64], R5 ;  /* 0x0000000506007986 */ /* 0x0041e2000c10110a */
[----:B------:R-:W-:Y:S05]  /*23c0*/  BRA `(.L_x_21) ;  /* 0x0000000000407947 */ /* 0x000fea0003800000 */
.L_x_23:
[----:B------:R-:W0:Y:S01]  /*23d0*/  LDCU.64 UR8, c[0x0][0x380] ;  /* 0x00007000ff0877ac */ /* 0x000e220008000a00 */
[----:B------:R-:W-:Y:S01]  /*23e0*/  IMAD.MOV.U32 R0, RZ, RZ, R2 ;  /* 0x000000ffff007224 */ /* 0x000fe200078e0002 */
[----:B0-----:R-:W-:-:S04]  /*23f0*/  UIADD3 UR8, UP1, UPT, UR5, UR8, URZ ;  /* 0x0000000805087290 */ /* 0x001fc8000ff3e0ff */
[----:B------:R-:W-:Y:S02]  /*2400*/  UIADD3.X UR9, UPT, UPT, URZ, UR9, URZ, UP1, !UPT ;  /* 0x00000009ff097290 */ /* 0x000fe40008ffe4ff */
[----:B------:R-:W-:-:S04]  /*2410*/  IMAD.U32 R4, RZ, RZ, UR8 ;  /* 0x00000008ff047e24 */ /* 0x000fc8000f8e00ff */
[----:B------:R-:W-:-:S05]  /*2420*/  IMAD.U32 R5, RZ, RZ, UR9 ;  /* 0x00000009ff057e24 */ /* 0x000fca000f8e00ff */
[----:B------:R0:W-:Y:S01]  /*2430*/  STG.E.U8 desc[UR10][R4.64], RZ ;  /* 0x000000ff04007986 */ /* 0x0001e2000c10110a */
[----:B------:R-:W-:Y:S05]  /*2440*/  BRA `(.L_x_21) ;  /* 0x0000000000207947 */ /* 0x000fea0003800000 */
.L_x_22:
[----:B------:R-:W0:Y:S01]  /*2450*/  LDCU.64 UR8, c[0x0][0x380] ;  /* 0x00007000ff0877ac */ /* 0x000e220008000a00 */
[----:B------:R-:W-:Y:S02]  /*2460*/  IMAD.MOV.U32 R3, RZ, RZ, 0xff ;  /* 0x000000ffff037424 */ /* 0x000fe400078e00ff */
[----:B------:R-:W-:Y:S01]  /*2470*/  IMAD.MOV.U32 R0, RZ, RZ, R2 ;  /* 0x000000ffff007224 */ /* 0x000fe200078e0002 */
[----:B0-----:R-:W-:-:S04]  /*2480*/  UIADD3 UR8, UP1, UPT, UR5, UR8, URZ ;  /* 0x0000000805087290 */ /* 0x001fc8000ff3e0ff */
[----:B------:R-:W-:Y:S02]  /*2490*/  UIADD3.X UR9, UPT, UPT, URZ, UR9, URZ, UP1, !UPT ;  /* 0x00000009ff097290 */ /* 0x000fe40008ffe4ff */
[----:B------:R-:W-:-:S04]  /*24a0*/  IMAD.U32 R4, RZ, RZ, UR8 ;  /* 0x00000008ff047e24 */ /* 0x000fc8000f8e00ff */
[----:B------:R-:W-:-:S05]  /*24b0*/  IMAD.U32 R5, RZ, RZ, UR9 ;  /* 0x00000009ff057e24 */ /* 0x000fca000f8e00ff */
[----:B------:R0:W-:Y:S02]  /*24c0*/  STG.E.U8 desc[UR10][R4.64], R3 ;  /* 0x0000000304007986 */ /* 0x0001e4000c10110a */
.L_x_21:
[----:B------:R-:W5:Y:S01]  /*24d0*/  S2UR UR8, SR_CgaCtaId ;  /* 0x00000000000879c3 */ /* 0x000f620000008800 */
[----:B------:R-:W-:Y:S02]  /*24e0*/  UMOV UR5, 0x400 ;  /* 0x0000040000057882 */ /* 0x000fe40000000000 */
[----:B-----5:R-:W-:-:S09]  /*24f0*/  ULEA UR5, UR8, UR5, 0x18 ;  /* 0x0000000508057291 */ /* 0x020fd2000f8ec0ff */
[----:B------:R0:W-:Y:S03]  /*2500*/  STS [UR5], R0 ;  /* 0x00000000ff007988 */ /* 0x0001e60008000805 */
.L_x_13:
[----:B------:R-:W-:Y:S05]  /*2510*/  BRA.U UP0, `(.L_x_24) ;  /* 0xffffffd900dc7547 */ /* 0x000fea000b83ffff */
[----:B0-----:R-:W-:Y:S05]  /*2520*/  EXIT ;  /* 0x000000000000794d */ /* 0x001fea0003800000 */
.L_x_25:
[----:B------:R-:W-:-:S00]  /*2530*/  BRA `(.L_x_25) ;  /* 0xfffffffc00fc7947 */ /* 0x000fc0000383ffff */
[----:B------:R-:W-:-:S00]  /*2540*/  NOP ;  /* 0x0000000000007918 */ /* 0x000fc00000000000 */
        /* <DEDUP_REMOVED lines=11> */
.L_x_26:


//--------------------- .nv.shared._Z13_gpu_problem2PhS_jjji --------------------------
	.section	.nv.shared._Z13_gpu_problem2PhS_jjji,"aw",@nobits
	.sectionflags	@""
	.align	4
.nv.shared._Z13_gpu_problem2PhS_jjji:
	.zero		1028


//--------------------- .nv.shared.reserved.0     --------------------------
	.section	.nv.shared.reserved.0,"aw",@nobits
	.weak		__nv_reservedSMEM_offset_0_alias
	.size		__nv_reservedSMEM_offset_0_alias, 0, 64
	.other		__nv_reservedSMEM_offset_0_alias,@"STO_CUDA_RESERVED_SHARED STV_DEFAULT"
__nv_reservedSMEM_offset_0_alias:
	.zero		0
	.zero		64


//--------------------- .nv.constant0._Z13_gpu_problem2PhS_jjji --------------------------
	.section	.nv.constant0._Z13_gpu_problem2PhS_jjji,"a",@progbits
	.sectionflags	@""
	.align	4
.nv.constant0._Z13_gpu_problem2PhS_jjji:
	.zero		928


//--------------------- SYMBOLS --------------------------

	.type		.nv.reservedSmem.offset0,@object
	.size		.nv.reservedSmem.offset0,0x4
	.type		.nv.reservedSmem.cap,@object
	.size		.nv.reservedSmem.cap,0x4
